//
// Generated by NVIDIA NVVM Compiler
//
// Compiler Build ID: CL-36424714
// Cuda compilation tools, release 13.0, V13.0.88
// Based on NVVM 20.0.0
//

.version 9.0
.target sm_100
.address_size 64

	// .globl	_Z7mysgemmiiiPKfS0_Pf
// _ZZ7mysgemmiiiPKfS0_PfE4ds_A has been demoted
// _ZZ7mysgemmiiiPKfS0_PfE4ds_B has been demoted

.visible .entry _Z7mysgemmiiiPKfS0_Pf(
	.param .u32 _Z7mysgemmiiiPKfS0_Pf_param_0,
	.param .u32 _Z7mysgemmiiiPKfS0_Pf_param_1,
	.param .u32 _Z7mysgemmiiiPKfS0_Pf_param_2,
	.param .u64 .ptr .align 1 _Z7mysgemmiiiPKfS0_Pf_param_3,
	.param .u64 .ptr .align 1 _Z7mysgemmiiiPKfS0_Pf_param_4,
	.param .u64 .ptr .align 1 _Z7mysgemmiiiPKfS0_Pf_param_5
)
{
	.reg .pred 	%p<32>;
	.reg .b32 	%r<65>;
	.reg .b32 	%f<109>;
	.reg .b64 	%rd<21>;
	// demoted variable
	.shared .align 4 .b8 _ZZ7mysgemmiiiPKfS0_PfE4ds_A[256];
	// demoted variable
	.shared .align 4 .b8 _ZZ7mysgemmiiiPKfS0_PfE4ds_B[256];
	ld.param.u32 	%r32, [_Z7mysgemmiiiPKfS0_Pf_param_0];
	ld.param.u32 	%r33, [_Z7mysgemmiiiPKfS0_Pf_param_1];
	ld.param.u32 	%r34, [_Z7mysgemmiiiPKfS0_Pf_param_2];
	ld.param.u64 	%rd5, [_Z7mysgemmiiiPKfS0_Pf_param_3];
	ld.param.u64 	%rd6, [_Z7mysgemmiiiPKfS0_Pf_param_4];
	ld.param.u64 	%rd4, [_Z7mysgemmiiiPKfS0_Pf_param_5];
	cvta.to.global.u64 	%rd1, %rd6;
	cvta.to.global.u64 	%rd2, %rd5;
	mov.u32 	%r35, %ctaid.x;
	mov.u32 	%r36, %ctaid.y;
	mov.u32 	%r1, %tid.x;
	mov.u32 	%r2, %tid.y;
	mov.u32 	%r37, %ntid.y;
	mad.lo.s32 	%r3, %r36, %r37, %r2;
	mov.u32 	%r38, %ntid.x;
	mad.lo.s32 	%r4, %r35, %r38, %r1;
	setp.lt.s32 	%p2, %r34, -6;
	@%p2 bra 	$L__BB0_30;
	add.s32 	%r40, %r34, -1;
	shr.s32 	%r41, %r40, 31;
	shr.u32 	%r42, %r41, 29;
	add.s32 	%r43, %r40, %r42;
	shr.s32 	%r5, %r43, 3;
	cvta.to.global.u64 	%rd7, %rd4;
	setp.lt.s32 	%p3, %r3, %r32;
	shl.b32 	%r44, %r2, 5;
	mov.u32 	%r45, _ZZ7mysgemmiiiPKfS0_PfE4ds_A;
	add.s32 	%r6, %r45, %r44;
	shl.b32 	%r46, %r1, 2;
	add.s32 	%r7, %r6, %r46;
	mul.lo.s32 	%r8, %r34, %r3;
	setp.lt.s32 	%p4, %r4, %r33;
	mov.u32 	%r47, _ZZ7mysgemmiiiPKfS0_PfE4ds_B;
	add.s32 	%r10, %r47, %r46;
	add.s32 	%r9, %r10, %r44;
	and.pred  	%p1, %p3, %p4;
	mad.lo.s32 	%r48, %r33, %r3, %r4;
	mul.wide.s32 	%rd8, %r48, 4;
	add.s64 	%rd3, %rd7, %rd8;
	setp.lt.s32 	%p5, %r34, 9;
	mov.f32 	%f101, 0f00000000;
	mov.b32 	%r64, 0;
	@%p5 bra 	$L__BB0_21;
	add.s32 	%r11, %r5, 1;
	and.b32  	%r49, %r11, 2147483646;
	neg.s32 	%r63, %r49;
	add.s32 	%r50, %r2, 8;
	mad.lo.s32 	%r61, %r33, %r50, %r4;
	mad.lo.s32 	%r60, %r2, %r33, %r4;
	add.s32 	%r59, %r1, %r8;
	mov.f32 	%f101, 0f00000000;
	not.pred 	%p12, %p1;
	mov.u32 	%r58, %r1;
	mov.u32 	%r62, %r2;
$L__BB0_3:
	setp.ge.s32 	%p6, %r3, %r32;
	setp.ge.s32 	%p7, %r58, %r34;
	mov.f32 	%f99, 0f00000000;
	or.pred  	%p8, %p7, %p6;
	@%p8 bra 	$L__BB0_5;
	mul.wide.s32 	%rd9, %r59, 4;
	add.s64 	%rd10, %rd2, %rd9;
	ld.global.f32 	%f99, [%rd10];
$L__BB0_5:
	setp.ge.s32 	%p9, %r4, %r33;
	st.shared.f32 	[%r7], %f99;
	setp.ge.s32 	%p10, %r62, %r34;
	mov.f32 	%f100, 0f00000000;
	or.pred  	%p11, %p9, %p10;
	@%p11 bra 	$L__BB0_7;
	mul.wide.s32 	%rd11, %r60, 4;
	add.s64 	%rd12, %rd1, %rd11;
	ld.global.f32 	%f100, [%rd12];
$L__BB0_7:
	st.shared.f32 	[%r9], %f100;
	bar.sync 	0;
	@%p12 bra 	$L__BB0_9;
	ld.shared.f32 	%f25, [%r6];
	ld.shared.f32 	%f26, [%r10];
	fma.rn.f32 	%f27, %f25, %f26, %f101;
	ld.shared.f32 	%f28, [%r6+4];
	ld.shared.f32 	%f29, [%r10+32];
	fma.rn.f32 	%f30, %f28, %f29, %f27;
	ld.shared.f32 	%f31, [%r6+8];
	ld.shared.f32 	%f32, [%r10+64];
	fma.rn.f32 	%f33, %f31, %f32, %f30;
	ld.shared.f32 	%f34, [%r6+12];
	ld.shared.f32 	%f35, [%r10+96];
	fma.rn.f32 	%f36, %f34, %f35, %f33;
	ld.shared.f32 	%f37, [%r6+16];
	ld.shared.f32 	%f38, [%r10+128];
	fma.rn.f32 	%f39, %f37, %f38, %f36;
	ld.shared.f32 	%f40, [%r6+20];
	ld.shared.f32 	%f41, [%r10+160];
	fma.rn.f32 	%f42, %f40, %f41, %f39;
	ld.shared.f32 	%f43, [%r6+24];
	ld.shared.f32 	%f44, [%r10+192];
	fma.rn.f32 	%f45, %f43, %f44, %f42;
	ld.shared.f32 	%f46, [%r6+28];
	ld.shared.f32 	%f47, [%r10+224];
	fma.rn.f32 	%f101, %f46, %f47, %f45;
$L__BB0_9:
	bar.sync 	0;
	@%p12 bra 	$L__BB0_11;
	st.global.f32 	[%rd3], %f101;
$L__BB0_11:
	add.s32 	%r51, %r58, 8;
	setp.ge.s32 	%p15, %r51, %r34;
	mov.f32 	%f102, 0f00000000;
	or.pred  	%p16, %p15, %p6;
	@%p16 bra 	$L__BB0_13;
	mul.wide.s32 	%rd13, %r59, 4;
	add.s64 	%rd14, %rd2, %rd13;
	ld.global.f32 	%f102, [%rd14+32];
$L__BB0_13:
	st.shared.f32 	[%r7], %f102;
	add.s32 	%r52, %r62, 8;
	setp.ge.s32 	%p18, %r52, %r34;
	mov.f32 	%f103, 0f00000000;
	or.pred  	%p19, %p9, %p18;
	@%p19 bra 	$L__BB0_15;
	mul.wide.s32 	%rd15, %r61, 4;
	add.s64 	%rd16, %rd1, %rd15;
	ld.global.f32 	%f103, [%rd16];
$L__BB0_15:
	st.shared.f32 	[%r9], %f103;
	bar.sync 	0;
	@%p12 bra 	$L__BB0_17;
	ld.shared.f32 	%f50, [%r6];
	ld.shared.f32 	%f51, [%r10];
	fma.rn.f32 	%f52, %f50, %f51, %f101;
	ld.shared.f32 	%f53, [%r6+4];
	ld.shared.f32 	%f54, [%r10+32];
	fma.rn.f32 	%f55, %f53, %f54, %f52;
	ld.shared.f32 	%f56, [%r6+8];
	ld.shared.f32 	%f57, [%r10+64];
	fma.rn.f32 	%f58, %f56, %f57, %f55;
	ld.shared.f32 	%f59, [%r6+12];
	ld.shared.f32 	%f60, [%r10+96];
	fma.rn.f32 	%f61, %f59, %f60, %f58;
	ld.shared.f32 	%f62, [%r6+16];
	ld.shared.f32 	%f63, [%r10+128];
	fma.rn.f32 	%f64, %f62, %f63, %f61;
	ld.shared.f32 	%f65, [%r6+20];
	ld.shared.f32 	%f66, [%r10+160];
	fma.rn.f32 	%f67, %f65, %f66, %f64;
	ld.shared.f32 	%f68, [%r6+24];
	ld.shared.f32 	%f69, [%r10+192];
	fma.rn.f32 	%f70, %f68, %f69, %f67;
	ld.shared.f32 	%f71, [%r6+28];
	ld.shared.f32 	%f72, [%r10+224];
	fma.rn.f32 	%f101, %f71, %f72, %f70;
$L__BB0_17:
	bar.sync 	0;
	@%p12 bra 	$L__BB0_19;
	st.global.f32 	[%rd3], %f101;
$L__BB0_19:
	add.s32 	%r63, %r63, 2;
	add.s32 	%r62, %r62, 16;
	shl.b32 	%r53, %r33, 4;
	add.s32 	%r61, %r61, %r53;
	add.s32 	%r60, %r60, %r53;
	add.s32 	%r59, %r59, 16;
	add.s32 	%r58, %r58, 16;
	setp.ne.s32 	%p22, %r63, 0;
	@%p22 bra 	$L__BB0_3;
	shl.b32 	%r54, %r11, 3;
	and.b32  	%r64, %r54, -16;
$L__BB0_21:
	and.b32  	%r55, %r5, 1;
	setp.eq.b32 	%p23, %r55, 1;
	@%p23 bra 	$L__BB0_30;
	setp.ge.s32 	%p24, %r3, %r32;
	add.s32 	%r30, %r64, %r1;
	setp.ge.s32 	%p25, %r30, %r34;
	mov.f32 	%f106, 0f00000000;
	or.pred  	%p26, %p25, %p24;
	@%p26 bra 	$L__BB0_24;
	add.s32 	%r56, %r30, %r8;
	mul.wide.s32 	%rd17, %r56, 4;
	add.s64 	%rd18, %rd2, %rd17;
	ld.global.f32 	%f106, [%rd18];
$L__BB0_24:
	setp.ge.s32 	%p27, %r4, %r33;
	st.shared.f32 	[%r7], %f106;
	add.s32 	%r31, %r64, %r2;
	setp.ge.s32 	%p28, %r31, %r34;
	mov.f32 	%f107, 0f00000000;
	or.pred  	%p29, %p27, %p28;
	@%p29 bra 	$L__BB0_26;
	mad.lo.s32 	%r57, %r31, %r33, %r4;
	mul.wide.s32 	%rd19, %r57, 4;
	add.s64 	%rd20, %rd1, %rd19;
	ld.global.f32 	%f107, [%rd20];
$L__BB0_26:
	st.shared.f32 	[%r9], %f107;
	bar.sync 	0;
	not.pred 	%p30, %p1;
	@%p30 bra 	$L__BB0_28;
	ld.shared.f32 	%f75, [%r6];
	ld.shared.f32 	%f76, [%r10];
	fma.rn.f32 	%f77, %f75, %f76, %f101;
	ld.shared.f32 	%f78, [%r6+4];
	ld.shared.f32 	%f79, [%r10+32];
	fma.rn.f32 	%f80, %f78, %f79, %f77;
	ld.shared.f32 	%f81, [%r6+8];
	ld.shared.f32 	%f82, [%r10+64];
	fma.rn.f32 	%f83, %f81, %f82, %f80;
	ld.shared.f32 	%f84, [%r6+12];
	ld.shared.f32 	%f85, [%r10+96];
	fma.rn.f32 	%f86, %f84, %f85, %f83;
	ld.shared.f32 	%f87, [%r6+16];
	ld.shared.f32 	%f88, [%r10+128];
	fma.rn.f32 	%f89, %f87, %f88, %f86;
	ld.shared.f32 	%f90, [%r6+20];
	ld.shared.f32 	%f91, [%r10+160];
	fma.rn.f32 	%f92, %f90, %f91, %f89;
	ld.shared.f32 	%f93, [%r6+24];
	ld.shared.f32 	%f94, [%r10+192];
	fma.rn.f32 	%f95, %f93, %f94, %f92;
	ld.shared.f32 	%f96, [%r6+28];
	ld.shared.f32 	%f97, [%r10+224];
	fma.rn.f32 	%f101, %f96, %f97, %f95;
$L__BB0_28:
	bar.sync 	0;
	@%p30 bra 	$L__BB0_30;
	st.global.f32 	[%rd3], %f101;
$L__BB0_30:
	ret;

}
	// .globl	_Z14sigmoid_kernelPKfPfi
.visible .entry _Z14sigmoid_kernelPKfPfi(
	.param .u64 .ptr .align 1 _Z14sigmoid_kernelPKfPfi_param_0,
	.param .u64 .ptr .align 1 _Z14sigmoid_kernelPKfPfi_param_1,
	.param .u32 _Z14sigmoid_kernelPKfPfi_param_2
)
{
	.reg .pred 	%p<7>;
	.reg .b32 	%r<41>;
	.reg .b32 	%f<65>;
	.reg .b64 	%rd<18>;
	.reg .b64 	%fd<16>;

	ld.param.u64 	%rd3, [_Z14sigmoid_kernelPKfPfi_param_0];
	ld.param.u64 	%rd4, [_Z14sigmoid_kernelPKfPfi_param_1];
	ld.param.u32 	%r12, [_Z14sigmoid_kernelPKfPfi_param_2];
	cvta.to.global.u64 	%rd1, %rd4;
	cvta.to.global.u64 	%rd2, %rd3;
	mov.u32 	%r13, %nctaid.x;
	mov.u32 	%r14, %ntid.x;
	mul.lo.s32 	%r1, %r13, %r14;
	mov.u32 	%r15, %ctaid.x;
	mov.u32 	%r16, %tid.x;
	mad.lo.s32 	%r39, %r14, %r15, %r16;
	setp.ge.s32 	%p1, %r39, %r12;
	@%p1 bra 	$L__BB1_7;
	add.s32 	%r17, %r39, %r1;
	max.s32 	%r18, %r12, %r17;
	setp.lt.s32 	%p2, %r17, %r12;
	selp.u32 	%r19, 1, 0, %p2;
	add.s32 	%r20, %r17, %r19;
	sub.s32 	%r21, %r18, %r20;
	div.u32 	%r22, %r21, %r1;
	add.s32 	%r3, %r22, %r19;
	and.b32  	%r23, %r3, 3;
	setp.eq.s32 	%p3, %r23, 3;
	@%p3 bra 	$L__BB1_4;
	add.s32 	%r24, %r3, 1;
	and.b32  	%r25, %r24, 3;
	neg.s32 	%r37, %r25;
$L__BB1_3:
	.pragma "nounroll";
	mul.wide.s32 	%rd5, %r39, 4;
	add.s64 	%rd6, %rd1, %rd5;
	add.s64 	%rd7, %rd2, %rd5;
	ld.global.f32 	%f1, [%rd7];
	fma.rn.f32 	%f2, %f1, 0fBBBB989D, 0f3F000000;
	cvt.sat.f32.f32 	%f3, %f2;
	mov.f32 	%f4, 0f4B400001;
	mov.f32 	%f5, 0f437C0000;
	fma.rm.f32 	%f6, %f3, %f5, %f4;
	add.f32 	%f7, %f6, 0fCB40007F;
	neg.f32 	%f8, %f7;
	fma.rn.f32 	%f9, %f1, 0fBFB8AA3B, %f8;
	fma.rn.f32 	%f10, %f1, 0fB2A57060, %f9;
	mov.b32 	%r26, %f6;
	shl.b32 	%r27, %r26, 23;
	mov.b32 	%f11, %r27;
	ex2.approx.ftz.f32 	%f12, %f10;
	mul.f32 	%f13, %f12, %f11;
	cvt.f64.f32 	%fd1, %f13;
	add.f64 	%fd2, %fd1, 0d3FF0000000000000;
	rcp.rn.f64 	%fd3, %fd2;
	cvt.rn.f32.f64 	%f14, %fd3;
	st.global.f32 	[%rd6], %f14;
	add.s32 	%r39, %r39, %r1;
	add.s32 	%r37, %r37, 1;
	setp.ne.s32 	%p4, %r37, 0;
	@%p4 bra 	$L__BB1_3;
$L__BB1_4:
	setp.lt.u32 	%p5, %r3, 3;
	@%p5 bra 	$L__BB1_7;
	mul.wide.s32 	%rd11, %r1, 4;
	shl.b32 	%r36, %r1, 2;
$L__BB1_6:
	mul.wide.s32 	%rd8, %r39, 4;
	add.s64 	%rd9, %rd2, %rd8;
	ld.global.f32 	%f15, [%rd9];
	fma.rn.f32 	%f16, %f15, 0fBBBB989D, 0f3F000000;
	cvt.sat.f32.f32 	%f17, %f16;
	mov.f32 	%f18, 0f4B400001;
	mov.f32 	%f19, 0f437C0000;
	fma.rm.f32 	%f20, %f17, %f19, %f18;
	add.f32 	%f21, %f20, 0fCB40007F;
	neg.f32 	%f22, %f21;
	fma.rn.f32 	%f23, %f15, 0fBFB8AA3B, %f22;
	fma.rn.f32 	%f24, %f15, 0fB2A57060, %f23;
	mov.b32 	%r28, %f20;
	shl.b32 	%r29, %r28, 23;
	mov.b32 	%f25, %r29;
	ex2.approx.ftz.f32 	%f26, %f24;
	mul.f32 	%f27, %f26, %f25;
	cvt.f64.f32 	%fd4, %f27;
	add.f64 	%fd5, %fd4, 0d3FF0000000000000;
	rcp.rn.f64 	%fd6, %fd5;
	cvt.rn.f32.f64 	%f28, %fd6;
	add.s64 	%rd10, %rd1, %rd8;
	st.global.f32 	[%rd10], %f28;
	add.s64 	%rd12, %rd9, %rd11;
	ld.global.f32 	%f29, [%rd12];
	fma.rn.f32 	%f30, %f29, 0fBBBB989D, 0f3F000000;
	cvt.sat.f32.f32 	%f31, %f30;
	fma.rm.f32 	%f32, %f31, %f19, %f18;
	add.f32 	%f33, %f32, 0fCB40007F;
	neg.f32 	%f34, %f33;
	fma.rn.f32 	%f35, %f29, 0fBFB8AA3B, %f34;
	fma.rn.f32 	%f36, %f29, 0fB2A57060, %f35;
	mov.b32 	%r30, %f32;
	shl.b32 	%r31, %r30, 23;
	mov.b32 	%f37, %r31;
	ex2.approx.ftz.f32 	%f38, %f36;
	mul.f32 	%f39, %f38, %f37;
	cvt.f64.f32 	%fd7, %f39;
	add.f64 	%fd8, %fd7, 0d3FF0000000000000;
	rcp.rn.f64 	%fd9, %fd8;
	cvt.rn.f32.f64 	%f40, %fd9;
	add.s64 	%rd13, %rd10, %rd11;
	st.global.f32 	[%rd13], %f40;
	add.s64 	%rd14, %rd12, %rd11;
	ld.global.f32 	%f41, [%rd14];
	fma.rn.f32 	%f42, %f41, 0fBBBB989D, 0f3F000000;
	cvt.sat.f32.f32 	%f43, %f42;
	fma.rm.f32 	%f44, %f43, %f19, %f18;
	add.f32 	%f45, %f44, 0fCB40007F;
	neg.f32 	%f46, %f45;
	fma.rn.f32 	%f47, %f41, 0fBFB8AA3B, %f46;
	fma.rn.f32 	%f48, %f41, 0fB2A57060, %f47;
	mov.b32 	%r32, %f44;
	shl.b32 	%r33, %r32, 23;
	mov.b32 	%f49, %r33;
	ex2.approx.ftz.f32 	%f50, %f48;
	mul.f32 	%f51, %f50, %f49;
	cvt.f64.f32 	%fd10, %f51;
	add.f64 	%fd11, %fd10, 0d3FF0000000000000;
	rcp.rn.f64 	%fd12, %fd11;
	cvt.rn.f32.f64 	%f52, %fd12;
	add.s64 	%rd15, %rd13, %rd11;
	st.global.f32 	[%rd15], %f52;
	add.s64 	%rd16, %rd14, %rd11;
	ld.global.f32 	%f53, [%rd16];
	fma.rn.f32 	%f54, %f53, 0fBBBB989D, 0f3F000000;
	cvt.sat.f32.f32 	%f55, %f54;
	fma.rm.f32 	%f56, %f55, %f19, %f18;
	add.f32 	%f57, %f56, 0fCB40007F;
	neg.f32 	%f58, %f57;
	fma.rn.f32 	%f59, %f53, 0fBFB8AA3B, %f58;
	fma.rn.f32 	%f60, %f53, 0fB2A57060, %f59;
	mov.b32 	%r34, %f56;
	shl.b32 	%r35, %r34, 23;
	mov.b32 	%f61, %r35;
	ex2.approx.ftz.f32 	%f62, %f60;
	mul.f32 	%f63, %f62, %f61;
	cvt.f64.f32 	%fd13, %f63;
	add.f64 	%fd14, %fd13, 0d3FF0000000000000;
	rcp.rn.f64 	%fd15, %fd14;
	cvt.rn.f32.f64 	%f64, %fd15;
	add.s64 	%rd17, %rd15, %rd11;
	st.global.f32 	[%rd17], %f64;
	add.s32 	%r39, %r36, %r39;
	setp.lt.s32 	%p6, %r39, %r12;
	@%p6 bra 	$L__BB1_6;
$L__BB1_7:
	ret;

}
	// .globl	_Z16back_prop_kernelPKfPfS1_S1_i
.visible .entry _Z16back_prop_kernelPKfPfS1_S1_i(
	.param .u64 .ptr .align 1 _Z16back_prop_kernelPKfPfS1_S1_i_param_0,
	.param .u64 .ptr .align 1 _Z16back_prop_kernelPKfPfS1_S1_i_param_1,
	.param .u64 .ptr .align 1 _Z16back_prop_kernelPKfPfS1_S1_i_param_2,
	.param .u64 .ptr .align 1 _Z16back_prop_kernelPKfPfS1_S1_i_param_3,
	.param .u32 _Z16back_prop_kernelPKfPfS1_S1_i_param_4
)
{


	ret;

}


// ===== COMPILED SASS (sm_100) =====

	.target	sm_100

	.elftype	@"ET_EXEC"


//--------------------- .note.nv.tkinfo           --------------------------
	.section	.note.nv.tkinfo,"",@"SHT_NOTE"
	.sectionflags	@"SHF_NOTE_NV_TKINFO"
	.tkinfo
        /*0018*/ 	.word	0x00000002
        /*0030*/ 	.string	""
        /*0030*/ 	.string	"ptxas"
        /*0030*/ 	.string	"Cuda compilation tools, release 13.0, V13.0.88"
        /*0030*/ 	.string	"Build cuda_13.0.r13.0/compiler.36424714_0"
        /*0030*/ 	.string	"-arch sm_100 -m 64 "



//--------------------- .note.nv.cuinfo           --------------------------
	.section	.note.nv.cuinfo,"",@"SHT_NOTE"
	.sectionflags	@"SHF_NOTE_NV_CUINFO"
        /*0018*/ 	.short	0x0002
        /*001a*/ 	.short	0x0064
        /*001c*/ 	.short	0x0082
	.zero		2


//--------------------- .nv.info                  --------------------------
	.section	.nv.info,"",@"SHT_CUDA_INFO"
	.align	4


	//----- nvinfo : EIATTR_REGCOUNT
	.align		4
        /*0000*/ 	.byte	0x04, 0x2f
        /*0002*/ 	.short	(.L_1 - .L_0)
	.align		4
.L_0:
        /*0004*/ 	.word	index@(_Z7mysgemmiiiPKfS0_Pf)
        /*0008*/ 	.word	0x00000020


	//----- nvinfo : EIATTR_FRAME_SIZE
	.align		4
.L_1:
        /*000c*/ 	.byte	0x04, 0x11
        /*000e*/ 	.short	(.L_3 - .L_2)
	.align		4
.L_2:
        /*0010*/ 	.word	index@(_Z7mysgemmiiiPKfS0_Pf)
        /*0014*/ 	.word	0x00000000


	//----- nvinfo : EIATTR_REGCOUNT
	.align		4
.L_3:
        /*0018*/ 	.byte	0x04, 0x2f
        /*001a*/ 	.short	(.L_5 - .L_4)
	.align		4
.L_4:
        /*001c*/ 	.word	index@(_Z14sigmoid_kernelPKfPfi)
        /*0020*/ 	.word	0x00000017


	//----- nvinfo : EIATTR_FRAME_SIZE
	.align		4
.L_5:
        /*0024*/ 	.byte	0x04, 0x11
        /*0026*/ 	.short	(.L_7 - .L_6)
	.align		4
.L_6:
        /*0028*/ 	.word	index@($__internal_0_$__cuda_sm20_dblrcp_rn_slowpath_v3)
        /*002c*/ 	.word	0x00000000


	//----- nvinfo : EIATTR_FRAME_SIZE
	.align		4
.L_7:
        /*0030*/ 	.byte	0x04, 0x11
        /*0032*/ 	.short	(.L_9 - .L_8)
	.align		4
.L_8:
        /*0034*/ 	.word	index@(_Z14sigmoid_kernelPKfPfi)
        /*0038*/ 	.word	0x00000000


	//----- nvinfo : EIATTR_REGCOUNT
	.align		4
.L_9:
        /*003c*/ 	.byte	0x04, 0x2f
        /*003e*/ 	.short	(.L_11 - .L_10)
	.align		4
.L_10:
        /*0040*/ 	.word	index@(_Z16back_prop_kernelPKfPfS1_S1_i)
        /*0044*/ 	.word	0x00000004


	//----- nvinfo : EIATTR_FRAME_SIZE
	.align		4
.L_11:
        /*0048*/ 	.byte	0x04, 0x11
        /*004a*/ 	.short	(.L_13 - .L_12)
	.align		4
.L_12:
        /*004c*/ 	.word	index@(_Z16back_prop_kernelPKfPfS1_S1_i)
        /*0050*/ 	.word	0x00000000


	//----- nvinfo : EIATTR_MIN_STACK_SIZE
	.align		4
.L_13:
        /*0054*/ 	.byte	0x04, 0x12
        /*0056*/ 	.short	(.L_15 - .L_14)
	.align		4
.L_14:
        /*0058*/ 	.word	index@(_Z16back_prop_kernelPKfPfS1_S1_i)
        /*005c*/ 	.word	0x00000000


	//----- nvinfo : EIATTR_MIN_STACK_SIZE
	.align		4
.L_15:
        /*0060*/ 	.byte	0x04, 0x12
        /*0062*/ 	.short	(.L_17 - .L_16)
	.align		4
.L_16:
        /*0064*/ 	.word	index@(_Z14sigmoid_kernelPKfPfi)
        /*0068*/ 	.word	0x00000000


	//----- nvinfo : EIATTR_MIN_STACK_SIZE
	.align		4
.L_17:
        /*006c*/ 	.byte	0x04, 0x12
        /*006e*/ 	.short	(.L_19 - .L_18)
	.align		4
.L_18:
        /*0070*/ 	.word	index@(_Z7mysgemmiiiPKfS0_Pf)
        /*0074*/ 	.word	0x00000000
.L_19:


//--------------------- .nv.compat                --------------------------
	.section	.nv.compat,"",@"SHT_CUDA_COMPAT_INFO"
	.align	4
        /*0000*/ 	.byte	0x02, 0x09, 0x00, 0x00, 0x02, 0x02, 0x01, 0x00, 0x02, 0x05, 0x05, 0x00, 0x03, 0x07, 0x01, 0x01
        /*0010*/ 	.byte	0x02, 0x03, 0x00, 0x00, 0x02, 0x06, 0x01, 0x00, 0x04, 0x0b, 0x08, 0x00, 0x01, 0x00, 0x00, 0x00
        /*0020*/ 	.byte	0x00, 0x00, 0x00, 0x00


//--------------------- .nv.info._Z16back_prop_kernelPKfPfS1_S1_i --------------------------
	.section	.nv.info._Z16back_prop_kernelPKfPfS1_S1_i,"",@"SHT_CUDA_INFO"
	.sectionflags	@""
	.align	4


	//----- nvinfo : EIATTR_CUDA_API_VERSION
	.align		4
        /*0000*/ 	.byte	0x04, 0x37
        /*0002*/ 	.short	(.L_21 - .L_20)
.L_20:
        /*0004*/ 	.word	0x00000082


	//----- nvinfo : EIATTR_KPARAM_INFO
	.align		4
.L_21:
        /*0008*/ 	.byte	0x04, 0x17
        /*000a*/ 	.short	(.L_23 - .L_22)
.L_22:
        /*000c*/ 	.word	0x00000000
        /*0010*/ 	.short	0x0004
        /*0012*/ 	.short	0x0020
        /*0014*/ 	.byte	0x00, 0xf0, 0x11, 0x00


	//----- nvinfo : EIATTR_KPARAM_INFO
	.align		4
.L_23:
        /*0018*/ 	.byte	0x04, 0x17
        /*001a*/ 	.short	(.L_25 - .L_24)
.L_24:
        /*001c*/ 	.word	0x00000000
        /*0020*/ 	.short	0x0003
        /*0022*/ 	.short	0x0018
        /*0024*/ 	.byte	0x00, 0xf5, 0x21, 0x00


	//----- nvinfo : EIATTR_KPARAM_INFO
	.align		4
.L_25:
        /*0028*/ 	.byte	0x04, 0x17
        /*002a*/ 	.short	(.L_27 - .L_26)
.L_26:
        /*002c*/ 	.word	0x00000000
        /*0030*/ 	.short	0x0002
        /*0032*/ 	.short	0x0010
        /*0034*/ 	.byte	0x00, 0xf5, 0x21, 0x00


	//----- nvinfo : EIATTR_KPARAM_INFO
	.align		4
.L_27:
        /*0038*/ 	.byte	0x04, 0x17
        /*003a*/ 	.short	(.L_29 - .L_28)
.L_28:
        /*003c*/ 	.word	0x00000000
        /*0040*/ 	.short	0x0001
        /*0042*/ 	.short	0x0008
        /*0044*/ 	.byte	0x00, 0xf5, 0x21, 0x00


	//----- nvinfo : EIATTR_KPARAM_INFO
	.align		4
.L_29:
        /*0048*/ 	.byte	0x04, 0x17
        /*004a*/ 	.short	(.L_31 - .L_30)
.L_30:
        /*004c*/ 	.word	0x00000000
        /*0050*/ 	.short	0x0000
        /*0052*/ 	.short	0x0000
        /*0054*/ 	.byte	0x00, 0xf5, 0x21, 0x00


	//----- nvinfo : EIATTR_SPARSE_MMA_MASK
	.align		4
.L_31:
        /*0058*/ 	.byte	0x03, 0x50
        /*005a*/ 	.short	0x0000


	//----- nvinfo : EIATTR_MAXREG_COUNT
	.align		4
        /*005c*/ 	.byte	0x03, 0x1b
        /*005e*/ 	.short	0x00ff


	//----- nvinfo : EIATTR_MERCURY_ISA_VERSION
	.align		4
        /*0060*/ 	.byte	0x03, 0x5f
        /*0062*/ 	.short	0x0101


	//----- nvinfo : EIATTR_VRC_CTA_INIT_COUNT
	.align		4
        /*0064*/ 	.byte	0x02, 0x4a
	.zero		1
	.zero		1


	//----- nvinfo : EIATTR_EXIT_INSTR_OFFSETS
	.align		4
        /*0068*/ 	.byte	0x04, 0x1c
        /*006a*/ 	.short	(.L_33 - .L_32)


	//   ....[0]....
.L_32:
        /*006c*/ 	.word	0x00000010


	//----- nvinfo : EIATTR_CBANK_PARAM_SIZE
	.align		4
.L_33:
        /*0070*/ 	.byte	0x03, 0x19
        /*0072*/ 	.short	0x0024


	//----- nvinfo : EIATTR_PARAM_CBANK
	.align		4
        /*0074*/ 	.byte	0x04, 0x0a
        /*0076*/ 	.short	(.L_35 - .L_34)
	.align		4
.L_34:
        /*0078*/ 	.word	index@(.nv.constant0._Z16back_prop_kernelPKfPfS1_S1_i)
        /*007c*/ 	.short	0x0380
        /*007e*/ 	.short	0x0024


	//----- nvinfo : EIATTR_SW_WAR
	.align		4
.L_35:
        /*0080*/ 	.byte	0x04, 0x36
        /*0082*/ 	.short	(.L_37 - .L_36)
.L_36:
        /*0084*/ 	.word	0x00000008
.L_37:


//--------------------- .nv.info._Z14sigmoid_kernelPKfPfi --------------------------
	.section	.nv.info._Z14sigmoid_kernelPKfPfi,"",@"SHT_CUDA_INFO"
	.sectionflags	@""
	.align	4


	//----- nvinfo : EIATTR_CUDA_API_VERSION
	.align		4
        /*0000*/ 	.byte	0x04, 0x37
        /*0002*/ 	.short	(.L_39 - .L_38)
.L_38:
        /*0004*/ 	.word	0x00000082


	//----- nvinfo : EIATTR_KPARAM_INFO
	.align		4
.L_39:
        /*0008*/ 	.byte	0x04, 0x17
        /*000a*/ 	.short	(.L_41 - .L_40)
.L_40:
        /*000c*/ 	.word	0x00000000
        /*0010*/ 	.short	0x0002
        /*0012*/ 	.short	0x0010
        /*0014*/ 	.byte	0x00, 0xf0, 0x11, 0x00


	//----- nvinfo : EIATTR_KPARAM_INFO
	.align		4
.L_41:
        /*0018*/ 	.byte	0x04, 0x17
        /*001a*/ 	.short	(.L_43 - .L_42)
.L_42:
        /*001c*/ 	.word	0x00000000
        /*0020*/ 	.short	0x0001
        /*0022*/ 	.short	0x0008
        /*0024*/ 	.byte	0x00, 0xf5, 0x21, 0x00


	//----- nvinfo : EIATTR_KPARAM_INFO
	.align		4
.L_43:
        /*0028*/ 	.byte	0x04, 0x17
        /*002a*/ 	.short	(.L_45 - .L_44)
.L_44:
        /*002c*/ 	.word	0x00000000
        /*0030*/ 	.short	0x0000
        /*0032*/ 	.short	0x0000
        /*0034*/ 	.byte	0x00, 0xf5, 0x21, 0x00


	//----- nvinfo : EIATTR_SPARSE_MMA_MASK
	.align		4
.L_45:
        /*0038*/ 	.byte	0x03, 0x50
        /*003a*/ 	.short	0x0000


	//----- nvinfo : EIATTR_MAXREG_COUNT
	.align		4
        /*003c*/ 	.byte	0x03, 0x1b
        /*003e*/ 	.short	0x00ff


	//----- nvinfo : EIATTR_MERCURY_ISA_VERSION
	.align		4
        /*0040*/ 	.byte	0x03, 0x5f
        /*0042*/ 	.short	0x0101


	//----- nvinfo : EIATTR_VRC_CTA_INIT_COUNT
	.align		4
        /*0044*/ 	.byte	0x02, 0x4a
	.zero		1
	.zero		1


	//----- nvinfo : EIATTR_EXIT_INSTR_OFFSETS
	.align		4
        /*0048*/ 	.byte	0x04, 0x1c
        /*004a*/ 	.short	(.L_47 - .L_46)


	//   ....[0]....
.L_46:
        /*004c*/ 	.word	0x00000090


	//   ....[1]....
        /*0050*/ 	.word	0x00000550


	//   ....[2]....
        /*0054*/ 	.word	0x00000dd0


	//----- nvinfo : EIATTR_CRS_STACK_SIZE
	.align		4
.L_47:
        /*0058*/ 	.byte	0x04, 0x1e
        /*005a*/ 	.short	(.L_49 - .L_48)
.L_48:
        /*005c*/ 	.word	0x00000000


	//----- nvinfo : EIATTR_CBANK_PARAM_SIZE
	.align		4
.L_49:
        /*0060*/ 	.byte	0x03, 0x19
        /*0062*/ 	.short	0x0014


	//----- nvinfo : EIATTR_PARAM_CBANK
	.align		4
        /*0064*/ 	.byte	0x04, 0x0a
        /*0066*/ 	.short	(.L_51 - .L_50)
	.align		4
.L_50:
        /*0068*/ 	.word	index@(.nv.constant0._Z14sigmoid_kernelPKfPfi)
        /*006c*/ 	.short	0x0380
        /*006e*/ 	.short	0x0014


	//----- nvinfo : EIATTR_SW_WAR
	.align		4
.L_51:
        /*0070*/ 	.byte	0x04, 0x36
        /*0072*/ 	.short	(.L_53 - .L_52)
.L_52:
        /*0074*/ 	.word	0x00000008
.L_53:


//--------------------- .nv.info._Z7mysgemmiiiPKfS0_Pf --------------------------
	.section	.nv.info._Z7mysgemmiiiPKfS0_Pf,"",@"SHT_CUDA_INFO"
	.sectionflags	@""
	.align	4


	//----- nvinfo : EIATTR_CUDA_API_VERSION
	.align		4
        /*0000*/ 	.byte	0x04, 0x37
        /*0002*/ 	.short	(.L_55 - .L_54)
.L_54:
        /*0004*/ 	.word	0x00000082


	//----- nvinfo : EIATTR_KPARAM_INFO
	.align		4
.L_55:
        /*0008*/ 	.byte	0x04, 0x17
        /*000a*/ 	.short	(.L_57 - .L_56)
.L_56:
        /*000c*/ 	.word	0x00000000
        /*0010*/ 	.short	0x0005
        /*0012*/ 	.short	0x0020
        /*0014*/ 	.byte	0x00, 0xf5, 0x21, 0x00


	//----- nvinfo : EIATTR_KPARAM_INFO
	.align		4
.L_57:
        /*0018*/ 	.byte	0x04, 0x17
        /*001a*/ 	.short	(.L_59 - .L_58)
.L_58:
        /*001c*/ 	.word	0x00000000
        /*0020*/ 	.short	0x0004
        /*0022*/ 	.short	0x0018
        /*0024*/ 	.byte	0x00, 0xf5, 0x21, 0x00


	//----- nvinfo : EIATTR_KPARAM_INFO
	.align		4
.L_59:
        /*0028*/ 	.byte	0x04, 0x17
        /*002a*/ 	.short	(.L_61 - .L_60)
.L_60:
        /*002c*/ 	.word	0x00000000
        /*0030*/ 	.short	0x0003
        /*0032*/ 	.short	0x0010
        /*0034*/ 	.byte	0x00, 0xf5, 0x21, 0x00


	//----- nvinfo : EIATTR_KPARAM_INFO
	.align		4
.L_61:
        /*0038*/ 	.byte	0x04, 0x17
        /*003a*/ 	.short	(.L_63 - .L_62)
.L_62:
        /*003c*/ 	.word	0x00000000
        /*0040*/ 	.short	0x0002
        /*0042*/ 	.short	0x0008
        /*0044*/ 	.byte	0x00, 0xf0, 0x11, 0x00


	//----- nvinfo : EIATTR_KPARAM_INFO
	.align		4
.L_63:
        /*0048*/ 	.byte	0x04, 0x17
        /*004a*/ 	.short	(.L_65 - .L_64)
.L_64:
        /*004c*/ 	.word	0x00000000
        /*0050*/ 	.short	0x0001
        /*0052*/ 	.short	0x0004
        /*0054*/ 	.byte	0x00, 0xf0, 0x11, 0x00


	//----- nvinfo : EIATTR_KPARAM_INFO
	.align		4
.L_65:
        /*0058*/ 	.byte	0x04, 0x17
        /*005a*/ 	.short	(.L_67 - .L_66)
.L_66:
        /*005c*/ 	.word	0x00000000
        /*0060*/ 	.short	0x0000
        /*0062*/ 	.short	0x0000
        /*0064*/ 	.byte	0x00, 0xf0, 0x11, 0x00


	//----- nvinfo : EIATTR_SPARSE_MMA_MASK
	.align		4
.L_67:
        /*0068*/ 	.byte	0x03, 0x50
        /*006a*/ 	.short	0x0000


	//----- nvinfo : EIATTR_MAXREG_COUNT
	.align		4
        /*006c*/ 	.byte	0x03, 0x1b
        /*006e*/ 	.short	0x00ff


	//----- nvinfo : EIATTR_NUM_BARRIERS
	.align		4
        /*0070*/ 	.byte	0x02, 0x4c
        /*0072*/ 	.byte	0x01
	.zero		1


	//----- nvinfo : EIATTR_MERCURY_ISA_VERSION
	.align		4
        /*0074*/ 	.byte	0x03, 0x5f
        /*0076*/ 	.short	0x0101


	//----- nvinfo : EIATTR_VRC_CTA_INIT_COUNT
	.align		4
        /*0078*/ 	.byte	0x02, 0x4a
	.zero		1
	.zero		1


	//----- nvinfo : EIATTR_EXIT_INSTR_OFFSETS
	.align		4
        /*007c*/ 	.byte	0x04, 0x1c
        /*007e*/ 	.short	(.L_69 - .L_68)


	//   ....[0]....
.L_68:
        /*0080*/ 	.word	0x000000a0


	//   ....[1]....
        /*0084*/ 	.word	0x000008c0


	//   ....[2]....
        /*0088*/ 	.word	0x00000b70


	//   ....[3]....
        /*008c*/ 	.word	0x00000b90


	//----- nvinfo : EIATTR_CRS_STACK_SIZE
	.align		4
.L_69:
        /*0090*/ 	.byte	0x04, 0x1e
        /*0092*/ 	.short	(.L_71 - .L_70)
.L_70:
        /*0094*/ 	.word	0x00000000


	//----- nvinfo : EIATTR_CBANK_PARAM_SIZE
	.align		4
.L_71:
        /*0098*/ 	.byte	0x03, 0x19
        /*009a*/ 	.short	0x0028


	//----- nvinfo : EIATTR_PARAM_CBANK
	.align		4
        /*009c*/ 	.byte	0x04, 0x0a
        /*009e*/ 	.short	(.L_73 - .L_72)
	.align		4
.L_72:
        /*00a0*/ 	.word	index@(.nv.constant0._Z7mysgemmiiiPKfS0_Pf)
        /*00a4*/ 	.short	0x0380
        /*00a6*/ 	.short	0x0028


	//----- nvinfo : EIATTR_SW_WAR
	.align		4
.L_73:
        /*00a8*/ 	.byte	0x04, 0x36
        /*00aa*/ 	.short	(.L_75 - .L_74)
.L_74:
        /*00ac*/ 	.word	0x00000008
.L_75:


//--------------------- .nv.callgraph             --------------------------
	.section	.nv.callgraph,"",@"SHT_CUDA_CALLGRAPH"
	.align	4
	.sectionentsize	8
	.align		4
        /*0000*/ 	.word	0x00000000
	.align		4
        /*0004*/ 	.word	0xffffffff
	.align		4
        /*0008*/ 	.word	0x00000000
	.align		4
        /*000c*/ 	.word	0xfffffffe
	.align		4
        /*0010*/ 	.word	0x00000000
	.align		4
        /*0014*/ 	.word	0xfffffffd
	.align		4
        /*0018*/ 	.word	0x00000000
	.align		4
        /*001c*/ 	.word	0xfffffffc


//--------------------- .text._Z16back_prop_kernelPKfPfS1_S1_i --------------------------
	.section	.text._Z16back_prop_kernelPKfPfS1_S1_i,"ax",@progbits
	.align	128
        .global         _Z16back_prop_kernelPKfPfS1_S1_i
        .type           _Z16back_prop_kernelPKfPfS1_S1_i,@function
        .size           _Z16back_prop_kernelPKfPfS1_S1_i,(.L_x_30 - _Z16back_prop_kernelPKfPfS1_S1_i)
        .other          _Z16back_prop_kernelPKfPfS1_S1_i,@"STO_CUDA_ENTRY STV_DEFAULT"
_Z16back_prop_kernelPKfPfS1_S1_i:
.text._Z16back_prop_kernelPKfPfS1_S1_i:
[----:B------:R-:W-:Y:S01]  /*0000*/  LDC R1, c[0x0][0x37c] ;  /* 0x0000df00ff017b82 */ /* 0x000fe20000000800 */
[----:B------:R-:W-:Y:S05]  /*0010*/  EXIT ;  /* 0x000000000000794d */ /* 0x000fea0003800000 */
.L_x_0:
[----:B------:R-:W-:-:S00]  /*0020*/  BRA `(.L_x_0) ;  /* 0xfffffffc00fc7947 */ /* 0x000fc0000383ffff */
[----:B------:R-:W-:-:S00]  /*0030*/  NOP ;  /* 0x0000000000007918 */ /* 0x000fc00000000000 */
        /* <DEDUP_REMOVED lines=12> */
.L_x_30:


//--------------------- .text._Z14sigmoid_kernelPKfPfi --------------------------
	.section	.text._Z14sigmoid_kernelPKfPfi,"ax",@progbits
	.align	128
        .global         _Z14sigmoid_kernelPKfPfi
        .type           _Z14sigmoid_kernelPKfPfi,@function
        .size           _Z14sigmoid_kernelPKfPfi,(.L_x_29 - _Z14sigmoid_kernelPKfPfi)
        .other          _Z14sigmoid_kernelPKfPfi,@"STO_CUDA_ENTRY STV_DEFAULT"
_Z14sigmoid_kernelPKfPfi:
.text._Z14sigmoid_kernelPKfPfi:
[----:B------:R-:W-:Y:S01]  /*0000*/  LDC R1, c[0x0][0x37c] ;  /* 0x0000df00ff017b82 */ /* 0x000fe20000000800 */
[----:B------:R-:W0:Y:S01]  /*0010*/  S2R R0, SR_TID.X ;  /* 0x0000000000007919 */ /* 0x000e220000002100 */
[----:B------:R-:W1:Y:S06]  /*0020*/  LDCU UR4, c[0x0][0x370] ;  /* 0x00006e00ff0477ac */ /* 0x000e6c0008000800 */
[----:B------:R-:W0:Y:S01]  /*0030*/  S2UR UR5, SR_CTAID.X ;  /* 0x00000000000579c3 */ /* 0x000e220000002500 */
[----:B------:R-:W2:Y:S07]  /*0040*/  LDCU UR6, c[0x0][0x390] ;  /* 0x00007200ff0677ac */ /* 0x000eae0008000800 */
[----:B------:R-:W0:Y:S02]  /*0050*/  LDC R3, c[0x0][0x360] ;  /* 0x0000d800ff037b82 */ /* 0x000e240000000800 */
[----:B0-----:R-:W-:-:S02]  /*0060*/  IMAD R0, R3, UR5, R0 ;  /* 0x0000000503007c24 */ /* 0x001fc4000f8e0200 */
[----:B-1----:R-:W-:-:S03]  /*0070*/  IMAD R3, R3, UR4, RZ ;  /* 0x0000000403037c24 */ /* 0x002fc6000f8e02ff */
[----:B--2---:R-:W-:-:S13]  /*0080*/  ISETP.GE.AND P0, PT, R0, UR6, PT ;  /* 0x0000000600007c0c */ /* 0x004fda000bf06270 */
[----:B------:R-:W-:Y:S05]  /*0090*/  @P0 EXIT ;  /* 0x000000000000094d */ /* 0x000fea0003800000 */
[----:B------:R-:W0:Y:S01]  /*00a0*/  I2F.U32.RP R6, R3 ;  /* 0x0000000300067306 */ /* 0x000e220000209000 */
[C---:B------:R-:W-:Y:S01]  /*00b0*/  IADD3 R2, PT, PT, R3.reuse, R0, RZ ;  /* 0x0000000003027210 */ /* 0x040fe20007ffe0ff */
[----:B------:R-:W-:Y:S01]  /*00c0*/  IMAD.MOV R9, RZ, RZ, -R3 ;  /* 0x000000ffff097224 */ /* 0x000fe200078e0a03 */
[----:B------:R-:W-:Y:S01]  /*00d0*/  ISETP.NE.U32.AND P2, PT, R3, RZ, PT ;  /* 0x000000ff0300720c */ /* 0x000fe20003f45070 */
[----:B------:R-:W1:Y:S01]  /*00e0*/  LDCU.64 UR4, c[0x0][0x358] ;  /* 0x00006b00ff0477ac */ /* 0x000e620008000a00 */
[C---:B------:R-:W-:Y:S01]  /*00f0*/  ISETP.GE.AND P0, PT, R2.reuse, UR6, PT ;  /* 0x0000000602007c0c */ /* 0x040fe2000bf06270 */
[----:B------:R-:W-:Y:S01]  /*0100*/  BSSY.RECONVERGENT B0, `(.L_x_1) ;  /* 0x0000040000007945 */ /* 0x000fe20003800200 */
[----:B------:R-:W-:Y:S02]  /*0110*/  VIMNMX R7, PT, PT, R2, UR6, !PT ;  /* 0x0000000602077c48 */ /* 0x000fe4000ffe0100 */
[----:B------:R-:W-:-:S04]  /*0120*/  SEL R14, RZ, 0x1, P0 ;  /* 0x00000001ff0e7807 */ /* 0x000fc80000000000 */
[----:B------:R-:W-:Y:S01]  /*0130*/  IADD3 R2, PT, PT, R7, -R2, -R14 ;  /* 0x8000000207027210 */ /* 0x000fe20007ffe80e */
[----:B0-----:R-:W0:Y:S02]  /*0140*/  MUFU.RCP R6, R6 ;  /* 0x0000000600067308 */ /* 0x001e240000001000 */
[----:B0-----:R-:W-:-:S06]  /*0150*/  IADD3 R4, PT, PT, R6, 0xffffffe, RZ ;  /* 0x0ffffffe06047810 */ /* 0x001fcc0007ffe0ff */
[----:B------:R0:W2:Y:S02]  /*0160*/  F2I.FTZ.U32.TRUNC.NTZ R5, R4 ;  /* 0x0000000400057305 */ /* 0x0000a4000021f000 */
[----:B0-----:R-:W-:Y:S02]  /*0170*/  IMAD.MOV.U32 R4, RZ, RZ, RZ ;  /* 0x000000ffff047224 */ /* 0x001fe400078e00ff */
[----:B--2---:R-:W-:-:S04]  /*0180*/  IMAD R9, R9, R5, RZ ;  /* 0x0000000509097224 */ /* 0x004fc800078e02ff */
[----:B------:R-:W-:-:S06]  /*0190*/  IMAD.HI.U32 R5, R5, R9, R4 ;  /* 0x0000000905057227 */ /* 0x000fcc00078e0004 */
[----:B------:R-:W-:-:S05]  /*01a0*/  IMAD.HI.U32 R5, R5, R2, RZ ;  /* 0x0000000205057227 */ /* 0x000fca00078e00ff */
[----:B------:R-:W-:-:S05]  /*01b0*/  IADD3 R4, PT, PT, -R5, RZ, RZ ;  /* 0x000000ff05047210 */ /* 0x000fca0007ffe1ff */
[----:B------:R-:W-:-:S05]  /*01c0*/  IMAD R2, R3, R4, R2 ;  /* 0x0000000403027224 */ /* 0x000fca00078e0202 */
[----:B------:R-:W-:-:S13]  /*01d0*/  ISETP.GE.U32.AND P0, PT, R2, R3, PT ;  /* 0x000000030200720c */ /* 0x000fda0003f06070 */
[----:B------:R-:W-:Y:S01]  /*01e0*/  @P0 IMAD.IADD R2, R2, 0x1, -R3 ;  /* 0x0000000102020824 */ /* 0x000fe200078e0a03 */
[----:B------:R-:W-:-:S04]  /*01f0*/  @P0 IADD3 R5, PT, PT, R5, 0x1, RZ ;  /* 0x0000000105050810 */ /* 0x000fc80007ffe0ff */
[----:B------:R-:W-:-:S13]  /*0200*/  ISETP.GE.U32.AND P1, PT, R2, R3, PT ;  /* 0x000000030200720c */ /* 0x000fda0003f26070 */
[----:B------:R-:W-:Y:S01]  /*0210*/  @P1 VIADD R5, R5, 0x1 ;  /* 0x0000000105051836 */ /* 0x000fe20000000000 */
[----:B------:R-:W-:-:S04]  /*0220*/  @!P2 LOP3.LUT R5, RZ, R3, RZ, 0x33, !PT ;  /* 0x00000003ff05a212 */ /* 0x000fc800078e33ff */
[----:B------:R-:W-:-:S04]  /*0230*/  IADD3 R14, PT, PT, R14, R5, RZ ;  /* 0x000000050e0e7210 */ /* 0x000fc80007ffe0ff */
[----:B------:R-:W-:-:S04]  /*0240*/  LOP3.LUT R2, R14, 0x3, RZ, 0xc0, !PT ;  /* 0x000000030e027812 */ /* 0x000fc800078ec0ff */
[----:B------:R-:W-:-:S13]  /*0250*/  ISETP.NE.AND P0, PT, R2, 0x3, PT ;  /* 0x000000030200780c */ /* 0x000fda0003f05270 */
[----:B-1----:R-:W-:Y:S05]  /*0260*/  @!P0 BRA `(.L_x_2) ;  /* 0x0000000000a48947 */ /* 0x002fea0003800000 */
[----:B------:R-:W0:Y:S01]  /*0270*/  LDC.64 R6, c[0x0][0x380] ;  /* 0x0000e000ff067b82 */ /* 0x000e220000000a00 */
[----:B------:R-:W-:-:S05]  /*0280*/  VIADD R2, R14, 0x1 ;  /* 0x000000010e027836 */ /* 0x000fca0000000000 */
[----:B------:R-:W-:Y:S02]  /*0290*/  LOP3.LUT R2, R2, 0x3, RZ, 0xc0, !PT ;  /* 0x0000000302027812 */ /* 0x000fe400078ec0ff */
[----:B------:R-:W1:Y:S02]  /*02a0*/  LDC.64 R16, c[0x0][0x388] ;  /* 0x0000e200ff107b82 */ /* 0x000e640000000a00 */
[----:B------:R-:W-:-:S07]  /*02b0*/  IADD3 R15, PT, PT, -R2, RZ, RZ ;  /* 0x000000ff020f7210 */ /* 0x000fce0007ffe1ff */
.L_x_5:
[----:B0-----:R-:W-:-:S06]  /*02c0*/  IMAD.WIDE R4, R0, 0x4, R6 ;  /* 0x0000000400047825 */ /* 0x001fcc00078e0206 */
[----:B--2---:R-:W2:Y:S01]  /*02d0*/  LDG.E R4, desc[UR4][R4.64] ;  /* 0x0000000404047981 */ /* 0x004ea2000c1e1900 */
[----:B------:R-:W-:Y:S02]  /*02e0*/  HFMA2 R11, -RZ, RZ, 3.7421875, 0 ;  /* 0x437c0000ff0b7431 */ /* 0x000fe400000001ff */
[----:B------:R-:W-:Y:S01]  /*02f0*/  IMAD.MOV.U32 R9, RZ, RZ, 0x3bbb989d ;  /* 0x3bbb989dff097424 */ /* 0x000fe200078e00ff */
[----:B------:R-:W-:Y:S01]  /*0300*/  BSSY.RECONVERGENT B1, `(.L_x_3) ;  /* 0x000001b000017945 */ /* 0x000fe20003800200 */
[----:B------:R-:W-:-:S05]  /*0310*/  VIADD R15, R15, 0x1 ;  /* 0x000000010f0f7836 */ /* 0x000fca0000000000 */
[----:B------:R-:W-:Y:S01]  /*0320*/  ISETP.NE.AND P0, PT, R15, RZ, PT ;  /* 0x000000ff0f00720c */ /* 0x000fe20003f05270 */
[----:B--2---:R-:W-:-:S04]  /*0330*/  FFMA.SAT R2, R4, -R9, 0.5 ;  /* 0x3f00000004027423 */ /* 0x004fc80000002809 */
[----:B------:R-:W-:-:S04]  /*0340*/  FFMA.RM R2, R2, R11, 12582913 ;  /* 0x4b40000102027423 */ /* 0x000fc8000000400b */
[C---:B------:R-:W-:Y:S01]  /*0350*/  FADD R9, R2.reuse, -12583039 ;  /* 0xcb40007f02097421 */ /* 0x040fe20000000000 */
[----:B------:R-:W-:-:S03]  /*0360*/  IMAD.SHL.U32 R2, R2, 0x800000, RZ ;  /* 0x0080000002027824 */ /* 0x000fc600078e00ff */
[----:B------:R-:W-:-:S04]  /*0370*/  FFMA R9, R4, -1.4426950216293334961, -R9 ;  /* 0xbfb8aa3b04097823 */ /* 0x000fc80000000809 */
[----:B------:R-:W-:-:S04]  /*0380*/  FFMA R18, R4, -1.925963033500011079e-08, R9 ;  /* 0xb2a5706004127823 */ /* 0x000fc80000000009 */
[----:B------:R-:W0:Y:S02]  /*0390*/  MUFU.EX2 R9, R18 ;  /* 0x0000001200097308 */ /* 0x000e240000000800 */
[----:B0-----:R-:W-:-:S06]  /*03a0*/  FMUL R2, R2, R9 ;  /* 0x0000000902027220 */ /* 0x001fcc0000400000 */
[----:B------:R-:W0:Y:S02]  /*03b0*/  F2F.F64.F32 R10, R2 ;  /* 0x00000002000a7310 */ /* 0x000e240000201800 */
[----:B0-----:R-:W-:-:S06]  /*03c0*/  DADD R10, R10, 1 ;  /* 0x3ff000000a0a7429 */ /* 0x001fcc0000000000 */
[----:B------:R-:W0:Y:S04]  /*03d0*/  MUFU.RCP64H R5, R11 ;  /* 0x0000000b00057308 */ /* 0x000e280000001800 */
[----:B------:R-:W-:-:S04]  /*03e0*/  IADD3 R4, PT, PT, R11, 0x300402, RZ ;  /* 0x003004020b047810 */ /* 0x000fc80007ffe0ff */
[----:B------:R-:W-:Y:S02]  /*03f0*/  FSETP.GEU.AND P1, PT, |R4|, 5.8789094863358348022e-39, PT ;  /* 0x004004020400780b */ /* 0x000fe40003f2e200 */
[----:B0-----:R-:W-:-:S08]  /*0400*/  DFMA R8, -R10, R4, 1 ;  /* 0x3ff000000a08742b */ /* 0x001fd00000000104 */
[----:B------:R-:W-:-:S08]  /*0410*/  DFMA R8, R8, R8, R8 ;  /* 0x000000080808722b */ /* 0x000fd00000000008 */
[----:B------:R-:W-:-:S08]  /*0420*/  DFMA R8, R4, R8, R4 ;  /* 0x000000080408722b */ /* 0x000fd00000000004 */
[----:B------:R-:W-:-:S08]  /*0430*/  DFMA R12, -R10, R8, 1 ;  /* 0x3ff000000a0c742b */ /* 0x000fd00000000108 */
[----:B------:R-:W-:Y:S01]  /*0440*/  DFMA R12, R8, R12, R8 ;  /* 0x0000000c080c722b */ /* 0x000fe20000000008 */
[----:B-1----:R-:W-:Y:S01]  /*0450*/  IMAD.WIDE R8, R0, 0x4, R16 ;  /* 0x0000000400087825 */ /* 0x002fe200078e0210 */
[----:B------:R-:W-:Y:S09]  /*0460*/  @P1 BRA `(.L_x_4) ;  /* 0x0000000000101947 */ /* 0x000ff20003800000 */
[----:B------:R-:W-:Y:S02]  /*0470*/  LOP3.LUT R4, R11, 0x7fffffff, RZ, 0xc0, !PT ;  /* 0x7fffffff0b047812 */ /* 0x000fe400078ec0ff */
[----:B------:R-:W-:Y:S02]  /*0480*/  MOV R2, 0x4b0 ;  /* 0x000004b000027802 */ /* 0x000fe40000000f00 */
[----:B------:R-:W-:-:S07]  /*0490*/  IADD3 R4, PT, PT, R4, -0x100000, RZ ;  /* 0xfff0000004047810 */ /* 0x000fce0007ffe0ff */
[----:B------:R-:W-:Y:S05]  /*04a0*/  CALL.REL.NOINC `($__internal_0_$__cuda_sm20_dblrcp_rn_slowpath_v3) ;  /* 0x00000008004c7944 */ /* 0x000fea0003c00000 */
.L_x_4:
[----:B------:R-:W-:Y:S05]  /*04b0*/  BSYNC.RECONVERGENT B1 ;  /* 0x0000000000017941 */ /* 0x000fea0003800200 */
.L_x_3:
[----:B------:R-:W0:Y:S01]  /*04c0*/  F2F.F32.F64 R13, R12 ;  /* 0x0000000c000d7310 */ /* 0x000e220000301000 */
[----:B------:R-:W-:Y:S01]  /*04d0*/  IMAD.IADD R0, R3, 0x1, R0 ;  /* 0x0000000103007824 */ /* 0x000fe200078e0200 */
[----:B0-----:R2:W-:Y:S01]  /*04e0*/  STG.E desc[UR4][R8.64], R13 ;  /* 0x0000000d08007986 */ /* 0x0015e2000c101904 */
[----:B------:R-:W-:Y:S05]  /*04f0*/  @P0 BRA `(.L_x_5) ;  /* 0xfffffffc00700947 */ /* 0x000fea000383ffff */
.L_x_2:
[----:B------:R-:W-:Y:S05]  /*0500*/  BSYNC.RECONVERGENT B0 ;  /* 0x0000000000007941 */ /* 0x000fea0003800200 */
.L_x_1:
[----:B--2---:R-:W0:Y:S01]  /*0510*/  LDC.64 R8, c[0x0][0x380] ;  /* 0x0000e000ff087b82 */ /* 0x004e220000000a00 */
[----:B------:R-:W-:Y:S01]  /*0520*/  ISETP.GE.U32.AND P0, PT, R14, 0x3, PT ;  /* 0x000000030e00780c */ /* 0x000fe20003f06070 */
[----:B------:R-:W1:Y:S06]  /*0530*/  LDCU UR6, c[0x0][0x390] ;  /* 0x00007200ff0677ac */ /* 0x000e6c0008000800 */
[----:B------:R-:W2:Y:S06]  /*0540*/  LDC.64 R6, c[0x0][0x388] ;  /* 0x0000e200ff067b82 */ /* 0x000eac0000000a00 */
[----:B-1----:R-:W-:Y:S05]  /*0550*/  @!P0 EXIT ;  /* 0x000000000000894d */ /* 0x002fea0003800000 */
.L_x_14:
[----:B0-----:R-:W-:-:S05]  /*0560*/  IMAD.WIDE R14, R0, 0x4, R8 ;  /* 0x00000004000e7825 */ /* 0x001fca00078e0208 */
[----:B------:R-:W3:Y:S01]  /*0570*/  LDG.E R2, desc[UR4][R14.64] ;  /* 0x000000040e027981 */ /* 0x000ee2000c1e1900 */
[----:B------:R-:W-:Y:S01]  /*0580*/  HFMA2 R11, -RZ, RZ, 3.7421875, 0 ;  /* 0x437c0000ff0b7431 */ /* 0x000fe200000001ff */
[----:B------:R-:W-:Y:S01]  /*0590*/  MOV R5, 0x3bbb989d ;  /* 0x3bbb989d00057802 */ /* 0x000fe20000000f00 */
[----:B------:R-:W-:Y:S04]  /*05a0*/  BSSY.RECONVERGENT B0, `(.L_x_6) ;  /* 0x000001a000007945 */ /* 0x000fe80003800200 */
[----:B---3--:R-:W-:-:S04]  /*05b0*/  FFMA.SAT R4, R2, -R5, 0.5 ;  /* 0x3f00000002047423 */ /* 0x008fc80000002805 */
        /* <DEDUP_REMOVED lines=8> */
[----:B01----:R-:W-:-:S06]  /*0640*/  DADD R16, R4, 1 ;  /* 0x3ff0000004107429 */ /* 0x003fcc0000000000 */
        /* <DEDUP_REMOVED lines=8> */
[----:B------:R-:W-:Y:S10]  /*06d0*/  @P0 BRA `(.L_x_7) ;  /* 0x0000000000180947 */ /* 0x000ff40003800000 */
[----:B------:R-:W-:Y:S01]  /*06e0*/  LOP3.LUT R4, R17, 0x7fffffff, RZ, 0xc0, !PT ;  /* 0x7fffffff11047812 */ /* 0x000fe200078ec0ff */
[----:B------:R-:W-:Y:S01]  /*06f0*/  IMAD.MOV.U32 R11, RZ, RZ, R17 ;  /* 0x000000ffff0b7224 */ /* 0x000fe200078e0011 */
[----:B------:R-:W-:Y:S02]  /*0700*/  MOV R10, R16 ;  /* 0x00000010000a7202 */ /* 0x000fe40000000f00 */
[----:B------:R-:W-:Y:S02]  /*0710*/  IADD3 R4, PT, PT, R4, -0x100000, RZ ;  /* 0xfff0000004047810 */ /* 0x000fe40007ffe0ff */
[----:B------:R-:W-:-:S07]  /*0720*/  MOV R2, 0x740 ;  /* 0x0000074000027802 */ /* 0x000fce0000000f00 */
[----:B--2---:R-:W-:Y:S05]  /*0730*/  CALL.REL.NOINC `($__internal_0_$__cuda_sm20_dblrcp_rn_slowpath_v3) ;  /* 0x0000000400a87944 */ /* 0x004fea0003c00000 */
.L_x_7:
[----:B------:R-:W-:Y:S05]  /*0740*/  BSYNC.RECONVERGENT B0 ;  /* 0x0000000000007941 */ /* 0x000fea0003800200 */
.L_x_6:
[----:B------:R-:W0:Y:S01]  /*0750*/  F2F.F32.F64 R13, R12 ;  /* 0x0000000c000d7310 */ /* 0x000e220000301000 */
[----:B--2---:R-:W-:-:S04]  /*0760*/  IMAD.WIDE R16, R0, 0x4, R6 ;  /* 0x0000000400107825 */ /* 0x004fc800078e0206 */
[----:B------:R-:W-:Y:S01]  /*0770*/  IMAD.WIDE R14, R3, 0x4, R14 ;  /* 0x00000004030e7825 */ /* 0x000fe200078e020e */
[----:B0-----:R0:W-:Y:S04]  /*0780*/  STG.E desc[UR4][R16.64], R13 ;  /* 0x0000000d10007986 */ /* 0x0011e8000c101904 */
[----:B------:R-:W2:Y:S01]  /*0790*/  LDG.E R2, desc[UR4][R14.64] ;  /* 0x000000040e027981 */ /* 0x000ea2000c1e1900 */
[----:B------:R-:W-:Y:S01]  /*07a0*/  MOV R5, 0x3bbb989d ;  /* 0x3bbb989d00057802 */ /* 0x000fe20000000f00 */
[----:B------:R-:W-:Y:S01]  /*07b0*/  IMAD.MOV.U32 R11, RZ, RZ, 0x437c0000 ;  /* 0x437c0000ff0b7424 */ /* 0x000fe200078e00ff */
[----:B------:R-:W-:Y:S03]  /*07c0*/  BSSY.RECONVERGENT B0, `(.L_x_8) ;  /* 0x0000018000007945 */ /* 0x000fe60003800200 */
[----:B--2---:R-:W-:-:S04]  /*07d0*/  FFMA.SAT R4, R2, -R5, 0.5 ;  /* 0x3f00000002047423 */ /* 0x004fc80000002805 */
[----:B------:R-:W-:-:S04]  /*07e0*/  FFMA.RM R4, R4, R11, 12582913 ;  /* 0x4b40000104047423 */ /* 0x000fc8000000400b */
[C---:B------:R-:W-:Y:S01]  /*07f0*/  FADD R5, R4.reuse, -12583039 ;  /* 0xcb40007f04057421 */ /* 0x040fe20000000000 */
[----:B------:R-:W-:-:S03]  /*0800*/  SHF.L.U32 R4, R4, 0x17, RZ ;  /* 0x0000001704047819 */ /* 0x000fc600000006ff */
[----:B------:R-:W-:-:S04]  /*0810*/  FFMA R5, R2, -1.4426950216293334961, -R5 ;  /* 0xbfb8aa3b02057823 */ /* 0x000fc80000000805 */
[----:B------:R-:W-:-:S04]  /*0820*/  FFMA R2, R2, -1.925963033500011079e-08, R5 ;  /* 0xb2a5706002027823 */ /* 0x000fc80000000005 */
[----:B------:R-:W1:Y:S02]  /*0830*/  MUFU.EX2 R5, R2 ;  /* 0x0000000200057308 */ /* 0x000e640000000800 */
[----:B-1----:R-:W-:-:S06]  /*0840*/  FMUL R20, R4, R5 ;  /* 0x0000000504147220 */ /* 0x002fcc0000400000 */
[----:B------:R-:W1:Y:S02]  /*0850*/  F2F.F64.F32 R10, R20 ;  /* 0x00000014000a7310 */ /* 0x000e640000201800 */
[----:B-1----:R-:W-:-:S06]  /*0860*/  DADD R10, R10, 1 ;  /* 0x3ff000000a0a7429 */ /* 0x002fcc0000000000 */
        /* <DEDUP_REMOVED lines=9> */
[----:B------:R-:W-:Y:S02]  /*0900*/  LOP3.LUT R4, R11, 0x7fffffff, RZ, 0xc0, !PT ;  /* 0x7fffffff0b047812 */ /* 0x000fe400078ec0ff */
[----:B------:R-:W-:-:S03]  /*0910*/  MOV R2, 0x940 ;  /* 0x0000094000027802 */ /* 0x000fc60000000f00 */
[----:B------:R-:W-:-:S07]  /*0920*/  VIADD R4, R4, 0xfff00000 ;  /* 0xfff0000004047836 */ /* 0x000fce0000000000 */
[----:B------:R-:W-:Y:S05]  /*0930*/  CALL.REL.NOINC `($__internal_0_$__cuda_sm20_dblrcp_rn_slowpath_v3) ;  /* 0x0000000400287944 */ /* 0x000fea0003c00000 */
.L_x_9:
[----:B------:R-:W-:Y:S05]  /*0940*/  BSYNC.RECONVERGENT B0 ;  /* 0x0000000000007941 */ /* 0x000fea0003800200 */
.L_x_8:
[----:B------:R-:W0:Y:S01]  /*0950*/  F2F.F32.F64 R13, R12 ;  /* 0x0000000c000d7310 */ /* 0x000e220000301000 */
[----:B------:R-:W-:-:S04]  /*0960*/  IMAD.WIDE R16, R3, 0x4, R16 ;  /* 0x0000000403107825 */ /* 0x000fc800078e0210 */
[----:B------:R-:W-:Y:S01]  /*0970*/  IMAD.WIDE R14, R3, 0x4, R14 ;  /* 0x00000004030e7825 */ /* 0x000fe200078e020e */
[----:B0-----:R0:W-:Y:S04]  /*0980*/  STG.E desc[UR4][R16.64], R13 ;  /* 0x0000000d10007986 */ /* 0x0011e8000c101904 */
[----:B------:R-:W2:Y:S01]  /*0990*/  LDG.E R2, desc[UR4][R14.64] ;  /* 0x000000040e027981 */ /* 0x000ea2000c1e1900 */
[----:B------:R-:W-:Y:S01]  /*09a0*/  HFMA2 R11, -RZ, RZ, 3.7421875, 0 ;  /* 0x437c0000ff0b7431 */ /* 0x000fe200000001ff */
[----:B------:R-:W-:Y:S01]  /*09b0*/  MOV R5, 0x3bbb989d ;  /* 0x3bbb989d00057802 */ /* 0x000fe20000000f00 */
[----:B------:R-:W-:Y:S04]  /*09c0*/  BSSY.RECONVERGENT B0, `(.L_x_10) ;  /* 0x0000018000007945 */ /* 0x000fe80003800200 */
[----:B--2---:R-:W-:-:S04]  /*09d0*/  FFMA.SAT R4, R2, -R5, 0.5 ;  /* 0x3f00000002047423 */ /* 0x004fc80000002805 */
[----:B------:R-:W-:-:S04]  /*09e0*/  FFMA.RM R4, R4, R11, 12582913 ;  /* 0x4b40000104047423 */ /* 0x000fc8000000400b */
[C---:B------:R-:W-:Y:S01]  /*09f0*/  FADD R5, R4.reuse, -12583039 ;  /* 0xcb40007f04057421 */ /* 0x040fe20000000000 */
[----:B------:R-:W-:-:S03]  /*0a00*/  IMAD.SHL.U32 R4, R4, 0x800000, RZ ;  /* 0x0080000004047824 */ /* 0x000fc600078e00ff */
        /* <DEDUP_REMOVED lines=16> */
[----:B------:R-:W-:Y:S02]  /*0b10*/  MOV R2, 0xb40 ;  /* 0x00000b4000027802 */ /* 0x000fe40000000f00 */
[----:B------:R-:W-:-:S07]  /*0b20*/  IADD3 R4, PT, PT, R4, -0x100000, RZ ;  /* 0xfff0000004047810 */ /* 0x000fce0007ffe0ff */
[----:B------:R-:W-:Y:S05]  /*0b30*/  CALL.REL.NOINC `($__internal_0_$__cuda_sm20_dblrcp_rn_slowpath_v3) ;  /* 0x0000000000a87944 */ /* 0x000fea0003c00000 */
.L_x_11:
[----:B------:R-:W-:Y:S05]  /*0b40*/  BSYNC.RECONVERGENT B0 ;  /* 0x0000000000007941 */ /* 0x000fea0003800200 */
.L_x_10:
[----:B------:R-:W0:Y:S01]  /*0b50*/  F2F.F32.F64 R13, R12 ;  /* 0x0000000c000d7310 */ /* 0x000e220000301000 */
[----:B------:R-:W-:-:S04]  /*0b60*/  IMAD.WIDE R16, R3, 0x4, R16 ;  /* 0x0000000403107825 */ /* 0x000fc800078e0210 */
[----:B------:R-:W-:Y:S01]  /*0b70*/  IMAD.WIDE R14, R3, 0x4, R14 ;  /* 0x00000004030e7825 */ /* 0x000fe200078e020e */
[----:B0-----:R0:W-:Y:S05]  /*0b80*/  STG.E desc[UR4][R16.64], R13 ;  /* 0x0000000d10007986 */ /* 0x0011ea000c101904 */
[----:B------:R-:W2:Y:S01]  /*0b90*/  LDG.E R14, desc[UR4][R14.64] ;  /* 0x000000040e0e7981 */ /* 0x000ea2000c1e1900 */
[----:B------:R-:W-:Y:S01]  /*0ba0*/  IMAD.MOV.U32 R5, RZ, RZ, 0x3bbb989d ;  /* 0x3bbb989dff057424 */ /* 0x000fe200078e00ff */
[----:B------:R-:W-:Y:S01]  /*0bb0*/  MOV R11, 0x437c0000 ;  /* 0x437c0000000b7802 */ /* 0x000fe20000000f00 */
[----:B------:R-:W-:Y:S02]  /*0bc0*/  BSSY.RECONVERGENT B0, `(.L_x_12) ;  /* 0x000001a000007945 */ /* 0x000fe40003800200 */
        /* <DEDUP_REMOVED lines=10> */
[----:B------:R-:W1:Y:S04]  /*0c70*/  MUFU.RCP64H R5, R15 ;  /* 0x0000000f00057308 */ /* 0x000e680000001800 */
[----:B------:R-:W-:-:S05]  /*0c80*/  VIADD R4, R15, 0x300402 ;  /* 0x003004020f047836 */ /* 0x000fca0000000000 */
[----:B------:R-:W-:Y:S01]  /*0c90*/  FSETP.GEU.AND P0, PT, |R4|, 5.8789094863358348022e-39, PT ;  /* 0x004004020400780b */ /* 0x000fe20003f0e200 */
[----:B-1----:R-:W-:-:S08]  /*0ca0*/  DFMA R10, -R14, R4, 1 ;  /* 0x3ff000000e0a742b */ /* 0x002fd00000000104 */
[----:B------:R-:W-:-:S08]  /*0cb0*/  DFMA R10, R10, R10, R10 ;  /* 0x0000000a0a0a722b */ /* 0x000fd0000000000a */
[----:B------:R-:W-:-:S08]  /*0cc0*/  DFMA R10, R4, R10, R4 ;  /* 0x0000000a040a722b */ /* 0x000fd00000000004 */
[----:B0-----:R-:W-:-:S08]  /*0cd0*/  DFMA R12, -R14, R10, 1 ;  /* 0x3ff000000e0c742b */ /* 0x001fd0000000010a */
[----:B------:R-:W-:Y:S01]  /*0ce0*/  DFMA R12, R10, R12, R10 ;  /* 0x0000000c0a0c722b */ /* 0x000fe2000000000a */
[----:B------:R-:W-:Y:S10]  /*0cf0*/  @P0 BRA `(.L_x_13) ;  /* 0x0000000000180947 */ /* 0x000ff40003800000 */
[----:B------:R-:W-:Y:S02]  /*0d00*/  LOP3.LUT R4, R15, 0x7fffffff, RZ, 0xc0, !PT ;  /* 0x7fffffff0f047812 */ /* 0x000fe400078ec0ff */
[----:B------:R-:W-:Y:S02]  /*0d10*/  MOV R10, R14 ;  /* 0x0000000e000a7202 */ /* 0x000fe40000000f00 */
[----:B------:R-:W-:Y:S01]  /*0d20*/  MOV R11, R15 ;  /* 0x0000000f000b7202 */ /* 0x000fe20000000f00 */
[----:B------:R-:W-:Y:S01]  /*0d30*/  VIADD R4, R4, 0xfff00000 ;  /* 0xfff0000004047836 */ /* 0x000fe20000000000 */
[----:B------:R-:W-:-:S07]  /*0d40*/  MOV R2, 0xd60 ;  /* 0x00000d6000027802 */ /* 0x000fce0000000f00 */
[----:B------:R-:W-:Y:S05]  /*0d50*/  CALL.REL.NOINC `($__internal_0_$__cuda_sm20_dblrcp_rn_slowpath_v3) ;  /* 0x0000000000207944 */ /* 0x000fea0003c00000 */
.L_x_13:
[----:B------:R-:W-:Y:S05]  /*0d60*/  BSYNC.RECONVERGENT B0 ;  /* 0x0000000000007941 */ /* 0x000fea0003800200 */
.L_x_12:
[----:B------:R-:W0:Y:S01]  /*0d70*/  F2F.F32.F64 R13, R12 ;  /* 0x0000000c000d7310 */ /* 0x000e220000301000 */
[C---:B------:R-:W-:Y:S01]  /*0d80*/  IMAD.WIDE R16, R3.reuse, 0x4, R16 ;  /* 0x0000000403107825 */ /* 0x040fe200078e0210 */
[----:B------:R-:W-:-:S04]  /*0d90*/  LEA R0, R3, R0, 0x2 ;  /* 0x0000000003007211 */ /* 0x000fc800078e10ff */
[----:B------:R-:W-:Y:S01]  /*0da0*/  ISETP.GE.AND P0, PT, R0, UR6, PT ;  /* 0x0000000600007c0c */ /* 0x000fe2000bf06270 */
[----:B0-----:R1:W-:-:S12]  /*0db0*/  STG.E desc[UR4][R16.64], R13 ;  /* 0x0000000d10007986 */ /* 0x0013d8000c101904 */
[----:B------:R-:W-:Y:S05]  /*0dc0*/  @!P0 BRA `(.L_x_14) ;  /* 0xfffffff400e48947 */ /* 0x000fea000383ffff */
[----:B------:R-:W-:Y:S05]  /*0dd0*/  EXIT ;  /* 0x000000000000794d */ /* 0x000fea0003800000 */
        .weak           $__internal_0_$__cuda_sm20_dblrcp_rn_slowpath_v3
        .type           $__internal_0_$__cuda_sm20_dblrcp_rn_slowpath_v3,@function
        .size           $__internal_0_$__cuda_sm20_dblrcp_rn_slowpath_v3,(.L_x_29 - $__internal_0_$__cuda_sm20_dblrcp_rn_slowpath_v3)
$__internal_0_$__cuda_sm20_dblrcp_rn_slowpath_v3:
[----:B------:R-:W-:Y:S01]  /*0de0*/  DSETP.GTU.AND P1, PT, |R10|, +INF , PT ;  /* 0x7ff000000a00742a */ /* 0x000fe20003f2c200 */
[----:B------:R-:W-:-:S13]  /*0df0*/  BSSY.RECONVERGENT B2, `(.L_x_15) ;  /* 0x0000022000027945 */ /* 0x000fda0003800200 */
[----:B------:R-:W-:Y:S05]  /*0e00*/  @P1 BRA `(.L_x_16) ;  /* 0x0000000000781947 */ /* 0x000fea0003800000 */
[----:B------:R-:W-:-:S04]  /*0e10*/  LOP3.LUT R5, R11, 0x7fffffff, RZ, 0xc0, !PT ;  /* 0x7fffffff0b057812 */ /* 0x000fc800078ec0ff */
[----:B------:R-:W-:-:S04]  /*0e20*/  IADD3 R12, PT, PT, R5, -0x1, RZ ;  /* 0xffffffff050c7810 */ /* 0x000fc80007ffe0ff */
[----:B------:R-:W-:-:S13]  /*0e30*/  ISETP.GE.U32.AND P1, PT, R12, 0x7fefffff, PT ;  /* 0x7fefffff0c00780c */ /* 0x000fda0003f26070 */
[----:B------:R-:W-:Y:S01]  /*0e40*/  @P1 LOP3.LUT R13, R11, 0x7ff00000, RZ, 0x3c, !PT ;  /* 0x7ff000000b0d1812 */ /* 0x000fe200078e3cff */
[----:B------:R-:W-:Y:S01]  /*0e50*/  @P1 IMAD.MOV.U32 R12, RZ, RZ, RZ ;  /* 0x000000ffff0c1224 */ /* 0x000fe200078e00ff */
[----:B------:R-:W-:Y:S06]  /*0e60*/  @P1 BRA `(.L_x_17) ;  /* 0x0000000000681947 */ /* 0x000fec0003800000 */
[----:B------:R-:W-:-:S13]  /*0e70*/  ISETP.GE.U32.AND P1, PT, R5, 0x1000001, PT ;  /* 0x010000010500780c */ /* 0x000fda0003f26070 */
[----:B------:R-:W-:Y:S05]  /*0e80*/  @!P1 BRA `(.L_x_18) ;  /* 0x0000000000349947 */ /* 0x000fea0003800000 */
[----:B------:R-:W-:Y:S02]  /*0e90*/  IADD3 R13, PT, PT, R11, -0x3fe00000, RZ ;  /* 0xc02000000b0d7810 */ /* 0x000fe40007ffe0ff */
[----:B------:R-:W-:Y:S02]  /*0ea0*/  MOV R12, R10 ;  /* 0x0000000a000c7202 */ /* 0x000fe40000000f00 */
[----:B------:R-:W0:Y:S04]  /*0eb0*/  MUFU.RCP64H R5, R13 ;  /* 0x0000000d00057308 */ /* 0x000e280000001800 */
[----:B0-----:R-:W-:-:S08]  /*0ec0*/  DFMA R18, -R12, R4, 1 ;  /* 0x3ff000000c12742b */ /* 0x001fd00000000104 */
[----:B------:R-:W-:-:S08]  /*0ed0*/  DFMA R18, R18, R18, R18 ;  /* 0x000000121212722b */ /* 0x000fd00000000012 */
[----:B------:R-:W-:-:S08]  /*0ee0*/  DFMA R18, R4, R18, R4 ;  /* 0x000000120412722b */ /* 0x000fd00000000004 */
[----:B------:R-:W-:-:S08]  /*0ef0*/  DFMA R4, -R12, R18, 1 ;  /* 0x3ff000000c04742b */ /* 0x000fd00000000112 */
[----:B------:R-:W-:-:S08]  /*0f00*/  DFMA R4, R18, R4, R18 ;  /* 0x000000041204722b */ /* 0x000fd00000000012 */
[----:B------:R-:W-:-:S08]  /*0f10*/  DMUL R4, R4, 2.2250738585072013831e-308 ;  /* 0x0010000004047828 */ /* 0x000fd00000000000 */
[----:B------:R-:W-:-:S08]  /*0f20*/  DFMA R10, -R10, R4, 1 ;  /* 0x3ff000000a0a742b */ /* 0x000fd00000000104 */
[----:B------:R-:W-:-:S08]  /*0f30*/  DFMA R10, R10, R10, R10 ;  /* 0x0000000a0a0a722b */ /* 0x000fd0000000000a */
[----:B------:R-:W-:Y:S01]  /*0f40*/  DFMA R12, R4, R10, R4 ;  /* 0x0000000a040c722b */ /* 0x000fe20000000004 */
[----:B------:R-:W-:Y:S10]  /*0f50*/  BRA `(.L_x_17) ;  /* 0x00000000002c7947 */ /* 0x000ff40003800000 */
.L_x_18:
[----:B------:R-:W-:-:S06]  /*0f60*/  DMUL R10, R10, 8.11296384146066816958e+31 ;  /* 0x469000000a0a7828 */ /* 0x000fcc0000000000 */
[----:B------:R-:W0:Y:S02]  /*0f70*/  MUFU.RCP64H R5, R11 ;  /* 0x0000000b00057308 */ /* 0x000e240000001800 */
[----:B0-----:R-:W-:-:S08]  /*0f80*/  DFMA R12, -R10, R4, 1 ;  /* 0x3ff000000a0c742b */ /* 0x001fd00000000104 */
[----:B------:R-:W-:-:S08]  /*0f90*/  DFMA R12, R12, R12, R12 ;  /* 0x0000000c0c0c722b */ /* 0x000fd0000000000c */
[----:B------:R-:W-:-:S08]  /*0fa0*/  DFMA R12, R4, R12, R4 ;  /* 0x0000000c040c722b */ /* 0x000fd00000000004 */
[----:B------:R-:W-:-:S08]  /*0fb0*/  DFMA R4, -R10, R12, 1 ;  /* 0x3ff000000a04742b */ /* 0x000fd0000000010c */
[----:B------:R-:W-:-:S08]  /*0fc0*/  DFMA R4, R12, R4, R12 ;  /* 0x000000040c04722b */ /* 0x000fd0000000000c */
[----:B------:R-:W-:Y:S01]  /*0fd0*/  DMUL R12, R4, 8.11296384146066816958e+31 ;  /* 0x46900000040c7828 */ /* 0x000fe20000000000 */
[----:B------:R-:W-:Y:S10]  /*0fe0*/  BRA `(.L_x_17) ;  /* 0x0000000000087947 */ /* 0x000ff40003800000 */
.L_x_16:
[----:B------:R-:W-:Y:S01]  /*0ff0*/  LOP3.LUT R13, R11, 0x80000, RZ, 0xfc, !PT ;  /* 0x000800000b0d7812 */ /* 0x000fe200078efcff */
[----:B------:R-:W-:-:S07]  /*1000*/  IMAD.MOV.U32 R12, RZ, RZ, R10 ;  /* 0x000000ffff0c7224 */ /* 0x000fce00078e000a */
.L_x_17:
[----:B------:R-:W-:Y:S05]  /*1010*/  BSYNC.RECONVERGENT B2 ;  /* 0x0000000000027941 */ /* 0x000fea0003800200 */
.L_x_15:
[----:B------:R-:W-:Y:S01]  /*1020*/  HFMA2 R5, -RZ, RZ, 0, 0 ;  /* 0x00000000ff057431 */ /* 0x000fe200000001ff */
[----:B------:R-:W-:-:S04]  /*1030*/  MOV R4, R2 ;  /* 0x0000000200047202 */ /* 0x000fc80000000f00 */
[----:B------:R-:W-:Y:S05]  /*1040*/  RET.REL.NODEC R4 `(_Z14sigmoid_kernelPKfPfi) ;  /* 0xffffffec04ec7950 */ /* 0x000fea0003c3ffff */
.L_x_19:
        /* <DEDUP_REMOVED lines=11> */
.L_x_29:


//--------------------- .text._Z7mysgemmiiiPKfS0_Pf --------------------------
	.section	.text._Z7mysgemmiiiPKfS0_Pf,"ax",@progbits
	.align	128
        .global         _Z7mysgemmiiiPKfS0_Pf
        .type           _Z7mysgemmiiiPKfS0_Pf,@function
        .size           _Z7mysgemmiiiPKfS0_Pf,(.L_x_32 - _Z7mysgemmiiiPKfS0_Pf)
        .other          _Z7mysgemmiiiPKfS0_Pf,@"STO_CUDA_ENTRY STV_DEFAULT"
_Z7mysgemmiiiPKfS0_Pf:
.text._Z7mysgemmiiiPKfS0_Pf:
[----:B------:R-:W-:Y:S01]  /*0000*/  LDC R1, c[0x0][0x37c] ;  /* 0x0000df00ff017b82 */ /* 0x000fe20000000800 */
[----:B------:R-:W0:Y:S07]  /*0010*/  LDCU UR4, c[0x0][0x388] ;  /* 0x00007100ff0477ac */ /* 0x000e2e0008000800 */
[----:B------:R-:W1:Y:S01]  /*0020*/  LDC R0, c[0x0][0x364] ;  /* 0x0000d900ff007b82 */ /* 0x000e620000000800 */
[----:B------:R-:W2:Y:S01]  /*0030*/  S2R R3, SR_TID.Y ;  /* 0x0000000000037919 */ /* 0x000ea20000002200 */
[----:B------:R-:W3:Y:S06]  /*0040*/  S2R R13, SR_TID.X ;  /* 0x00000000000d7919 */ /* 0x000eec0000002100 */
[----:B------:R-:W4:Y:S08]  /*0050*/  LDC R2, c[0x0][0x360] ;  /* 0x0000d800ff027b82 */ /* 0x000f300000000800 */
[----:B------:R-:W1:Y:S01]  /*0060*/  S2UR UR5, SR_CTAID.Y ;  /* 0x00000000000579c3 */ /* 0x000e620000002600 */
[----:B0-----:R-:W-:-:S04]  /*0070*/  MOV R4, UR4 ;  /* 0x0000000400047c02 */ /* 0x001fc80008000f00 */
[----:B------:R-:W-:-:S03]  /*0080*/  ISETP.GE.AND P0, PT, R4, -0x6, PT ;  /* 0xfffffffa0400780c */ /* 0x000fc60003f06270 */
[----:B------:R-:W0:Y:S10]  /*0090*/  S2UR UR4, SR_CTAID.X ;  /* 0x00000000000479c3 */ /* 0x000e340000002500 */
[----:B0123--:R-:W-:Y:S05]  /*00a0*/  @!P0 EXIT ;  /* 0x000000000000894d */ /* 0x00ffea0003800000 */
[----:B------:R-:W0:Y:S01]  /*00b0*/  S2UR UR6, SR_CgaCtaId ;  /* 0x00000000000679c3 */ /* 0x000e220000008800 */
[----:B------:R-:W1:Y:S01]  /*00c0*/  LDCU.64 UR10, c[0x0][0x380] ;  /* 0x00007000ff0a77ac */ /* 0x000e620008000a00 */
[----:B----4-:R-:W-:Y:S01]  /*00d0*/  IMAD R21, R2, UR4, R13 ;  /* 0x0000000402157c24 */ /* 0x010fe2000f8e020d */
[----:B------:R-:W-:Y:S01]  /*00e0*/  ISETP.GE.AND P1, PT, R4, 0x9, PT ;  /* 0x000000090400780c */ /* 0x000fe20003f26270 */
[----:B------:R-:W-:Y:S01]  /*00f0*/  IMAD R23, R0, UR5, R3 ;  /* 0x0000000500177c24 */ /* 0x000fe2000f8e0203 */
[----:B------:R-:W-:Y:S01]  /*0100*/  UMOV UR4, 0x400 ;  /* 0x0000040000047882 */ /* 0x000fe20000000000 */
[----:B------:R-:W-:Y:S01]  /*0110*/  IADD3 R0, PT, PT, R4, -0x1, RZ ;  /* 0xffffffff04007810 */ /* 0x000fe20007ffe0ff */
[----:B------:R-:W-:Y:S01]  /*0120*/  UIADD3 UR5, UPT, UPT, UR4, 0x100, URZ ;  /* 0x0000010004057890 */ /* 0x000fe2000fffe0ff */
[----:B------:R-:W2:Y:S01]  /*0130*/  LDC.64 R24, c[0x0][0x3a0] ;  /* 0x0000e800ff187b82 */ /* 0x000ea20000000a00 */
[----:B------:R-:W3:Y:S01]  /*0140*/  LDCU.64 UR8, c[0x0][0x358] ;  /* 0x00006b00ff0877ac */ /* 0x000ee20008000a00 */
[----:B------:R-:W-:Y:S01]  /*0150*/  SHF.R.S32.HI R5, RZ, 0x1f, R0 ;  /* 0x0000001fff057819 */ /* 0x000fe20000011400 */
[----:B------:R-:W-:Y:S01]  /*0160*/  HFMA2 R27, -RZ, RZ, 0, 0 ;  /* 0x00000000ff1b7431 */ /* 0x000fe200000001ff */
[----:B------:R-:W-:-:S02]  /*0170*/  MOV R6, RZ ;  /* 0x000000ff00067202 */ /* 0x000fc40000000f00 */
[----:B------:R-:W-:-:S04]  /*0180*/  LEA.HI R5, R5, R0, RZ, 0x3 ;  /* 0x0000000005057211 */ /* 0x000fc800078f18ff */
[----:B------:R-:W-:Y:S01]  /*0190*/  SHF.R.S32.HI R20, RZ, 0x3, R5 ;  /* 0x00000003ff147819 */ /* 0x000fe20000011405 */
[----:B-1----:R-:W-:-:S04]  /*01a0*/  IMAD.U32 R2, RZ, RZ, UR11 ;  /* 0x0000000bff027e24 */ /* 0x002fc8000f8e00ff */
[-C--:B------:R-:W-:Y:S01]  /*01b0*/  IMAD R7, R23, R2.reuse, R21 ;  /* 0x0000000217077224 */ /* 0x080fe200078e0215 */
[----:B0-----:R-:W-:Y:S01]  /*01c0*/  ULEA UR4, UR6, UR4, 0x18 ;  /* 0x0000000406047291 */ /* 0x001fe2000f8ec0ff */
[----:B------:R-:W-:Y:S01]  /*01d0*/  ISETP.GE.AND P0, PT, R21, R2, PT ;  /* 0x000000021500720c */ /* 0x000fe20003f06270 */
[----:B------:R-:W-:-:S03]  /*01e0*/  ULEA UR5, UR6, UR5, 0x18 ;  /* 0x0000000506057291 */ /* 0x000fc6000f8ec0ff */
[----:B------:R-:W-:Y:S02]  /*01f0*/  ISETP.LT.AND P0, PT, R23, UR10, !P0 ;  /* 0x0000000a17007c0c */ /* 0x000fe4000c701270 */
[----:B------:R-:W-:Y:S01]  /*0200*/  LEA R18, R3, UR4, 0x5 ;  /* 0x0000000403127c11 */ /* 0x000fe2000f8e28ff */
[----:B--2---:R-:W-:Y:S01]  /*0210*/  IMAD.WIDE R24, R7, 0x4, R24 ;  /* 0x0000000407187825 */ /* 0x004fe200078e0218 */
[----:B------:R-:W-:-:S03]  /*0220*/  LEA R0, R13, UR5, 0x2 ;  /* 0x000000050d007c11 */ /* 0x000fc6000f8e10ff */
[----:B------:R-:W-:Y:S01]  /*0230*/  IMAD R16, R13, 0x4, R18 ;  /* 0x000000040d107824 */ /* 0x000fe200078e0212 */
[----:B------:R-:W-:Y:S01]  /*0240*/  LEA R5, R3, R0, 0x5 ;  /* 0x0000000003057211 */ /* 0x000fe200078e28ff */
[----:B---3--:R-:W-:Y:S06]  /*0250*/  @!P1 BRA `(.L_x_20) ;  /* 0x0000000400909947 */ /* 0x008fec0003800000 */
[----:B------:R-:W0:Y:S01]  /*0260*/  LDC R6, c[0x0][0x388] ;  /* 0x0000e200ff067b82 */ /* 0x000e220000000800 */
[----:B------:R-:W-:Y:S01]  /*0270*/  VIADD R8, R20, 0x1 ;  /* 0x0000000114087836 */ /* 0x000fe20000000000 */
[----:B------:R-:W-:Y:S01]  /*0280*/  IADD3 R15, PT, PT, R3, 0x8, RZ ;  /* 0x00000008030f7810 */ /* 0x000fe20007ffe0ff */
[C---:B------:R-:W-:Y:S01]  /*0290*/  IMAD R12, R23.reuse, R4, R13 ;  /* 0x00000004170c7224 */ /* 0x040fe200078e020d */
[----:B------:R-:W-:Y:S01]  /*02a0*/  ISETP.GE.AND P2, PT, R23, UR10, PT ;  /* 0x0000000a17007c0c */ /* 0x000fe2000bf46270 */
[-CC-:B------:R-:W-:Y:S01]  /*02b0*/  IMAD R17, R3, R2.reuse, R21.reuse ;  /* 0x0000000203117224 */ /* 0x180fe200078e0215 */
[----:B------:R-:W-:Y:S01]  /*02c0*/  LOP3.LUT R8, R8, 0x7ffffffe, RZ, 0xc0, !PT ;  /* 0x7ffffffe08087812 */ /* 0x000fe200078ec0ff */
[----:B------:R-:W-:Y:S01]  /*02d0*/  IMAD R15, R15, R2, R21 ;  /* 0x000000020f0f7224 */ /* 0x000fe200078e0215 */
[----:B------:R-:W1:Y:S01]  /*02e0*/  LDC R7, c[0x0][0x384] ;  /* 0x0000e100ff077b82 */ /* 0x000e620000000800 */
[----:B------:R-:W-:Y:S02]  /*02f0*/  MOV R27, RZ ;  /* 0x000000ff001b7202 */ /* 0x000fe40000000f00 */
[----:B------:R-:W-:Y:S01]  /*0300*/  MOV R19, R3 ;  /* 0x0000000300137202 */ /* 0x000fe20000000f00 */
[----:B------:R-:W-:-:S07]  /*0310*/  IMAD.MOV R14, RZ, RZ, -R8 ;  /* 0x000000ffff0e7224 */ /* 0x000fce00078e0a08 */
.L_x_25:
[----:B-1----:R-:W-:Y:S01]  /*0320*/  MOV R2, R7 ;  /* 0x0000000700027202 */ /* 0x002fe20000000f00 */
[----:B------:R-:W-:Y:S01]  /*0330*/  IMAD.MOV.U32 R29, RZ, RZ, RZ ;  /* 0x000000ffff1d7224 */ /* 0x000fe200078e00ff */
[----:B0-----:R-:W-:Y:S02]  /*0340*/  MOV R4, R6 ;  /* 0x0000000600047202 */ /* 0x001fe40000000f00 */
[----:B------:R-:W-:Y:S02]  /*0350*/  ISETP.GE.AND P1, PT, R21, R2, PT ;  /* 0x000000021500720c */ /* 0x000fe40003f26270 */
[-C--:B------:R-:W-:Y:S02]  /*0360*/  ISETP.GE.OR P3, PT, R13, R4.reuse, P2 ;  /* 0x000000040d00720c */ /* 0x080fe40001766670 */
[----:B------:R-:W-:-:S11]  /*0370*/  ISETP.GE.OR P4, PT, R19, R4, P1 ;  /* 0x000000041300720c */ /* 0x000fd60000f86670 */
[----:B------:R-:W0:Y:S08]  /*0380*/  @!P3 LDC.64 R10, c[0x0][0x390] ;  /* 0x0000e400ff0abb82 */ /* 0x000e300000000a00 */
[----:B------:R-:W1:Y:S01]  /*0390*/  @!P4 LDC.64 R8, c[0x0][0x398] ;  /* 0x0000e600ff08cb82 */ /* 0x000e620000000a00 */
[----:B------:R-:W-:Y:S02]  /*03a0*/  HFMA2 R22, -RZ, RZ, 0, 0 ;  /* 0x00000000ff167431 */ /* 0x000fe400000001ff */
[----:B0-----:R-:W-:-:S05]  /*03b0*/  @!P3 IMAD.WIDE R10, R12, 0x4, R10 ;  /* 0x000000040c0ab825 */ /* 0x001fca00078e020a */
[----:B--2---:R-:W2:Y:S01]  /*03c0*/  @!P3 LDG.E R29, desc[UR8][R10.64] ;  /* 0x000000080a1db981 */ /* 0x004ea2000c1e1900 */
[----:B-1----:R-:W-:-:S05]  /*03d0*/  @!P4 IMAD.WIDE R8, R17, 0x4, R8 ;  /* 0x000000041108c825 */ /* 0x002fca00078e0208 */
[----:B------:R-:W3:Y:S01]  /*03e0*/  @!P4 LDG.E R22, desc[UR8][R8.64] ;  /* 0x000000080816c981 */ /* 0x000ee2000c1e1900 */
[----:B------:R-:W-:Y:S01]  /*03f0*/  IADD3 R26, PT, PT, R13, 0x8, RZ ;  /* 0x000000080d1a7810 */ /* 0x000fe20007ffe0ff */
[----:B------:R-:W-:Y:S01]  /*0400*/  BSSY.RECONVERGENT B0, `(.L_x_21) ;  /* 0x000001a000007945 */ /* 0x000fe20003800200 */
[----:B------:R-:W-:Y:S02]  /*0410*/  IADD3 R28, PT, PT, R19, 0x8, RZ ;  /* 0x00000008131c7810 */ /* 0x000fe40007ffe0ff */
[-C--:B------:R-:W-:Y:S02]  /*0420*/  ISETP.GE.OR P3, PT, R26, R4.reuse, P2 ;  /* 0x000000041a00720c */ /* 0x080fe40001766670 */
[----:B------:R-:W-:Y:S01]  /*0430*/  ISETP.GE.OR P1, PT, R28, R4, P1 ;  /* 0x000000041c00720c */ /* 0x000fe20000f26670 */
[----:B--2---:R0:W-:Y:S04]  /*0440*/  STS [R16], R29 ;  /* 0x0000001d10007388 */ /* 0x0041e80000000800 */
[----:B---3--:R0:W-:Y:S01]  /*0450*/  STS [R5], R22 ;  /* 0x0000001605007388 */ /* 0x0081e20000000800 */
[----:B------:R-:W-:Y:S06]  /*0460*/  BAR.SYNC.DEFER_BLOCKING 0x0 ;  /* 0x0000000000007b1d */ /* 0x000fec0000010000 */
[----:B------:R-:W-:Y:S05]  /*0470*/  @!P0 BRA `(.L_x_22) ;  /* 0x0000000000488947 */ /* 0x000fea0003800000 */
[----:B0-----:R-:W-:Y:S04]  /*0480*/  LDS R22, [R0] ;  /* 0x0000000000167984 */ /* 0x001fe80000000800 */
[----:B------:R-:W0:Y:S02]  /*0490*/  LDS.128 R8, [R18] ;  /* 0x0000000012087984 */ /* 0x000e240000000c00 */
[----:B0-----:R-:W-:Y:S02]  /*04a0*/  FFMA R8, R8, R22, R27 ;  /* 0x0000001608087223 */ /* 0x001fe4000000001b */
[----:B------:R-:W0:Y:S04]  /*04b0*/  LDS R27, [R0+0x20] ;  /* 0x00002000001b7984 */ /* 0x000e280000000800 */
[----:B------:R-:W-:Y:S01]  /*04c0*/  LDS R22, [R0+0x80] ;  /* 0x0000800000167984 */ /* 0x000fe20000000800 */
[----:B0-----:R-:W-:-:S03]  /*04d0*/  FFMA R9, R27, R9, R8 ;  /* 0x000000091b097223 */ /* 0x001fc60000000008 */
[----:B------:R-:W0:Y:S04]  /*04e0*/  LDS R8, [R0+0x40] ;  /* 0x0000400000087984 */ /* 0x000e280000000800 */
[----:B------:R-:W1:Y:S01]  /*04f0*/  LDS R27, [R0+0x60] ;  /* 0x00006000001b7984 */ /* 0x000e620000000800 */
[----:B0-----:R-:W-:-:S04]  /*0500*/  FFMA R8, R8, R10, R9 ;  /* 0x0000000a08087223 */ /* 0x001fc80000000009 */
[----:B-1----:R-:W-:Y:S02]  /*0510*/  FFMA R27, R27, R11, R8 ;  /* 0x0000000b1b1b7223 */ /* 0x002fe40000000008 */
[----:B------:R-:W0:Y:S02]  /*0520*/  LDS.128 R8, [R18+0x10] ;  /* 0x0000100012087984 */ /* 0x000e240000000c00 */
[----:B0-----:R-:W-:Y:S02]  /*0530*/  FFMA R8, R8, R22, R27 ;  /* 0x0000001608087223 */ /* 0x001fe4000000001b */
[----:B------:R-:W0:Y:S02]  /*0540*/  LDS R27, [R0+0xa0] ;  /* 0x0000a000001b7984 */ /* 0x000e240000000800 */
[----:B0-----:R-:W-:Y:S02]  /*0550*/  FFMA R9, R27, R9, R8 ;  /* 0x000000091b097223 */ /* 0x001fe40000000008 */
[----:B------:R-:W0:Y:S04]  /*0560*/  LDS R8, [R0+0xc0] ;  /* 0x0000c00000087984 */ /* 0x000e280000000800 */
[----:B------:R-:W1:Y:S01]  /*0570*/  LDS R27, [R0+0xe0] ;  /* 0x0000e000001b7984 */ /* 0x000e620000000800 */
[----:B0-----:R-:W-:-:S04]  /*0580*/  FFMA R8, R8, R10, R9 ;  /* 0x0000000a08087223 */ /* 0x001fc80000000009 */
[----:B-1----:R-:W-:-:S07]  /*0590*/  FFMA R27, R27, R11, R8 ;  /* 0x0000000b1b1b7223 */ /* 0x002fce0000000008 */
.L_x_22:
[----:B------:R-:W-:Y:S05]  /*05a0*/  BSYNC.RECONVERGENT B0 ;  /* 0x0000000000007941 */ /* 0x000fea0003800200 */
.L_x_21:
[----:B------:R-:W1:Y:S08]  /*05b0*/  @!P3 LDC.64 R10, c[0x0][0x390] ;  /* 0x0000e400ff0abb82 */ /* 0x000e700000000a00 */
[----:B------:R-:W-:Y:S01]  /*05c0*/  BAR.SYNC.DEFER_BLOCKING 0x0 ;  /* 0x0000000000007b1d */ /* 0x000fe20000010000 */
[----:B0-----:R-:W-:-:S07]  /*05d0*/  IMAD.MOV.U32 R29, RZ, RZ, RZ ;  /* 0x000000ffff1d7224 */ /* 0x001fce00078e00ff */
[----:B------:R-:W0:Y:S01]  /*05e0*/  @!P1 LDC.64 R8, c[0x0][0x398] ;  /* 0x0000e600ff089b82 */ /* 0x000e220000000a00 */
[----:B------:R-:W-:Y:S01]  /*05f0*/  MOV R22, RZ ;  /* 0x000000ff00167202 */ /* 0x000fe20000000f00 */
[----:B-1----:R-:W-:Y:S01]  /*0600*/  @!P3 IMAD.WIDE R10, R12, 0x4, R10 ;  /* 0x000000040c0ab825 */ /* 0x002fe200078e020a */
[----:B------:R1:W-:Y:S04]  /*0610*/  @P0 STG.E desc[UR8][R24.64], R27 ;  /* 0x0000001b18000986 */ /* 0x0003e8000c101908 */
[----:B------:R-:W2:Y:S01]  /*0620*/  @!P3 LDG.E R29, desc[UR8][R10.64+0x20] ;  /* 0x000020080a1db981 */ /* 0x000ea2000c1e1900 */
[----:B0-----:R-:W-:-:S05]  /*0630*/  @!P1 IMAD.WIDE R8, R15, 0x4, R8 ;  /* 0x000000040f089825 */ /* 0x001fca00078e0208 */
[----:B------:R-:W3:Y:S01]  /*0640*/  @!P1 LDG.E R22, desc[UR8][R8.64] ;  /* 0x0000000808169981 */ /* 0x000ee2000c1e1900 */
[----:B------:R-:W-:Y:S03]  /*0650*/  BSSY.RECONVERGENT B0, `(.L_x_23) ;  /* 0x0000017000007945 */ /* 0x000fe60003800200 */
[----:B--2---:R1:W-:Y:S04]  /*0660*/  STS [R16], R29 ;  /* 0x0000001d10007388 */ /* 0x0043e80000000800 */
[----:B---3--:R1:W-:Y:S01]  /*0670*/  STS [R5], R22 ;  /* 0x0000001605007388 */ /* 0x0083e20000000800 */
[----:B------:R-:W-:Y:S06]  /*0680*/  BAR.SYNC.DEFER_BLOCKING 0x0 ;  /* 0x0000000000007b1d */ /* 0x000fec0000010000 */
[----:B------:R-:W-:Y:S05]  /*0690*/  @!P0 BRA `(.L_x_24) ;  /* 0x0000000000488947 */ /* 0x000fea0003800000 */
[----:B-1----:R-:W-:Y:S04]  /*06a0*/  LDS R22, [R0] ;  /* 0x0000000000167984 */ /* 0x002fe80000000800 */
        /* <DEDUP_REMOVED lines=17> */
.L_x_24:
[----:B------:R-:W-:Y:S05]  /*07c0*/  BSYNC.RECONVERGENT B0 ;  /* 0x0000000000007941 */ /* 0x000fea0003800200 */
.L_x_23:
[----:B------:R-:W-:Y:S01]  /*07d0*/  BAR.SYNC.DEFER_BLOCKING 0x0 ;  /* 0x0000000000007b1d */ /* 0x000fe20000010000 */
[----:B------:R-:W-:Y:S01]  /*07e0*/  IADD3 R14, PT, PT, R14, 0x2, RZ ;  /* 0x000000020e0e7810 */ /* 0x000fe20007ffe0ff */
[----:B------:R-:W-:Y:S01]  /*07f0*/  IMAD R15, R2, 0x10, R15 ;  /* 0x00000010020f7824 */ /* 0x000fe200078e020f */
[----:B------:R-:W-:Y:S02]  /*0800*/  IADD3 R19, PT, PT, R19, 0x10, RZ ;  /* 0x0000001013137810 */ /* 0x000fe40007ffe0ff */
[----:B------:R-:W-:Y:S02]  /*0810*/  ISETP.NE.AND P1, PT, R14, RZ, PT ;  /* 0x000000ff0e00720c */ /* 0x000fe40003f25270 */
[----:B------:R-:W-:Y:S02]  /*0820*/  LEA R17, R2, R17, 0x4 ;  /* 0x0000001102117211 */ /* 0x000fe400078e20ff */
[----:B------:R-:W-:Y:S02]  /*0830*/  IADD3 R12, PT, PT, R12, 0x10, RZ ;  /* 0x000000100c0c7810 */ /* 0x000fe40007ffe0ff */
[----:B------:R-:W-:Y:S01]  /*0840*/  IADD3 R13, PT, PT, R13, 0x10, RZ ;  /* 0x000000100d0d7810 */ /* 0x000fe20007ffe0ff */
[----:B------:R2:W-:Y:S06]  /*0850*/  @P0 STG.E desc[UR8][R24.64], R27 ;  /* 0x0000001b18000986 */ /* 0x0005ec000c101908 */
[----:B------:R-:W-:Y:S05]  /*0860*/  @P1 BRA `(.L_x_25) ;  /* 0xfffffff800ac1947 */ /* 0x000fea000383ffff */
[----:B------:R-:W-:-:S05]  /*0870*/  VIADD R6, R20, 0x1 ;  /* 0x0000000114067836 */ /* 0x000fca0000000000 */
[----:B------:R-:W-:-:S04]  /*0880*/  SHF.L.U32 R6, R6, 0x3, RZ ;  /* 0x0000000306067819 */ /* 0x000fc800000006ff */
[----:B------:R-:W-:-:S07]  /*0890*/  LOP3.LUT R6, R6, 0xfffffff0, RZ, 0xc0, !PT ;  /* 0xfffffff006067812 */ /* 0x000fce00078ec0ff */
.L_x_20:
[----:B------:R-:W-:-:S04]  /*08a0*/  LOP3.LUT R20, R20, 0x1, RZ, 0xc0, !PT ;  /* 0x0000000114147812 */ /* 0x000fc800078ec0ff */
[----:B------:R-:W-:-:S13]  /*08b0*/  ISETP.NE.U32.AND P1, PT, R20, 0x1, PT ;  /* 0x000000011400780c */ /* 0x000fda0003f25070 */
[----:B------:R-:W-:Y:S05]  /*08c0*/  @!P1 EXIT ;  /* 0x000000000000994d */ /* 0x000fea0003800000 */
[----:B------:R-:W0:Y:S01]  /*08d0*/  S2R R7, SR_TID.X ;  /* 0x0000000000077919 */ /* 0x000e220000002100 */
[----:B------:R-:W3:Y:S01]  /*08e0*/  LDCU UR4, c[0x0][0x380] ;  /* 0x00007000ff0477ac */ /* 0x000ee20008000800 */
[----:B------:R-:W-:-:S04]  /*08f0*/  IADD3 R11, PT, PT, R3, R6, RZ ;  /* 0x00000006030b7210 */ /* 0x000fc80007ffe0ff */
[----:B------:R-:W-:-:S04]  /*0900*/  ISETP.GE.AND P2, PT, R11, R4, PT ;  /* 0x000000040b00720c */ /* 0x000fc80003f46270 */
[----:B------:R-:W-:Y:S02]  /*0910*/  ISETP.GE.OR P2, PT, R21, R2, P2 ;  /* 0x000000021500720c */ /* 0x000fe40001746670 */
[----:B---3--:R-:W-:-:S11]  /*0920*/  ISETP.GE.AND P1, PT, R23, UR4, PT ;  /* 0x0000000417007c0c */ /* 0x008fd6000bf26270 */
[----:B------:R-:W-:Y:S01]  /*0930*/  @!P2 IMAD R21, R11, R2, R21 ;  /* 0x000000020b15a224 */ /* 0x000fe200078e0215 */
[----:B0-----:R-:W-:Y:S02]  /*0940*/  IADD3 R3, PT, PT, R7, R6, RZ ;  /* 0x0000000607037210 */ /* 0x001fe40007ffe0ff */
[----:B------:R-:W0:Y:S02]  /*0950*/  @!P2 LDC.64 R6, c[0x0][0x398] ;  /* 0x0000e600ff06ab82 */ /* 0x000e240000000a00 */
[----:B------:R-:W-:-:S13]  /*0960*/  ISETP.GE.OR P1, PT, R3, R4, P1 ;  /* 0x000000040300720c */ /* 0x000fda0000f26670 */
[----:B------:R-:W3:Y:S01]  /*0970*/  @!P1 LDC.64 R8, c[0x0][0x390] ;  /* 0x0000e400ff089b82 */ /* 0x000ee20000000a00 */
[----:B------:R-:W-:Y:S01]  /*0980*/  @!P1 IMAD R23, R23, R4, R3 ;  /* 0x0000000417179224 */ /* 0x000fe200078e0203 */
[----:B------:R-:W-:Y:S01]  /*0990*/  CS2R R2, SRZ ;  /* 0x0000000000027805 */ /* 0x000fe2000001ff00 */
[----:B0-----:R-:W-:-:S05]  /*09a0*/  @!P2 IMAD.WIDE R6, R21, 0x4, R6 ;  /* 0x000000041506a825 */ /* 0x001fca00078e0206 */
[----:B------:R-:W4:Y:S01]  /*09b0*/  @!P2 LDG.E R2, desc[UR8][R6.64] ;  /* 0x000000080602a981 */ /* 0x000f22000c1e1900 */
[----:B---3--:R-:W-:-:S05]  /*09c0*/  @!P1 IMAD.WIDE R8, R23, 0x4, R8 ;  /* 0x0000000417089825 */ /* 0x008fca00078e0208 */
[----:B------:R-:W3:Y:S01]  /*09d0*/  @!P1 LDG.E R3, desc[UR8][R8.64] ;  /* 0x0000000808039981 */ /* 0x000ee2000c1e1900 */
[----:B------:R-:W-:Y:S03]  /*09e0*/  BSSY.RECONVERGENT B0, `(.L_x_26) ;  /* 0x0000017000007945 */ /* 0x000fe60003800200 */
[----:B---3--:R0:W-:Y:S04]  /*09f0*/  STS [R16], R3 ;  /* 0x0000000310007388 */ /* 0x0081e80000000800 */
[----:B----4-:R0:W-:Y:S01]  /*0a00*/  STS [R5], R2 ;  /* 0x0000000205007388 */ /* 0x0101e20000000800 */
[----:B------:R-:W-:Y:S06]  /*0a10*/  BAR.SYNC.DEFER_BLOCKING 0x0 ;  /* 0x0000000000007b1d */ /* 0x000fec0000010000 */
[----:B------:R-:W-:Y:S05]  /*0a20*/  @!P0 BRA `(.L_x_27) ;  /* 0x0000000000488947 */ /* 0x000fea0003800000 */
[----:B0-----:R-:W-:Y:S04]  /*0a30*/  LDS R3, [R0] ;  /* 0x0000000000037984 */ /* 0x001fe80000000800 */
[----:B-1----:R-:W0:Y:S04]  /*0a40*/  LDS.128 R4, [R18] ;  /* 0x0000000012047984 */ /* 0x002e280000000c00 */
[----:B------:R-:W1:Y:S04]  /*0a50*/  LDS R13, [R0+0x20] ;  /* 0x00002000000d7984 */ /* 0x000e680000000800 */
[----:B------:R-:W3:Y:S04]  /*0a60*/  LDS R2, [R0+0x40] ;  /* 0x0000400000027984 */ /* 0x000ee80000000800 */
[----:B------:R-:W4:Y:S04]  /*0a70*/  LDS R15, [R0+0x60] ;  /* 0x00006000000f7984 */ /* 0x000f280000000800 */
[----:B------:R-:W-:Y:S04]  /*0a80*/  LDS R12, [R0+0x80] ;  /* 0x00008000000c7984 */ /* 0x000fe80000000800 */
[----:B------:R-:W5:Y:S04]  /*0a90*/  LDS.128 R8, [R18+0x10] ;  /* 0x0000100012087984 */ /* 0x000f680000000c00 */
[----:B------:R-:W2:Y:S04]  /*0aa0*/  LDS R17, [R0+0xa0] ;  /* 0x0000a00000117984 */ /* 0x000ea80000000800 */
[----:B------:R-:W2:Y:S04]  /*0ab0*/  LDS R14, [R0+0xc0] ;  /* 0x0000c000000e7984 */ /* 0x000ea80000000800 */
[----:B------:R-:W2:Y:S01]  /*0ac0*/  LDS R19, [R0+0xe0] ;  /* 0x0000e00000137984 */ /* 0x000ea20000000800 */
[----:B0-----:R-:W-:-:S04]  /*0ad0*/  FFMA R4, R4, R3, R27 ;  /* 0x0000000304047223 */ /* 0x001fc8000000001b */
[----:B-1----:R-:W-:-:S04]  /*0ae0*/  FFMA R5, R13, R5, R4 ;  /* 0x000000050d057223 */ /* 0x002fc80000000004 */
[----:B---3--:R-:W-:-:S04]  /*0af0*/  FFMA R2, R2, R6, R5 ;  /* 0x0000000602027223 */ /* 0x008fc80000000005 */
[----:B----4-:R-:W-:-:S04]  /*0b00*/  FFMA R7, R15, R7, R2 ;  /* 0x000000070f077223 */ /* 0x010fc80000000002 */
[----:B-----5:R-:W-:-:S04]  /*0b10*/  FFMA R8, R8, R12, R7 ;  /* 0x0000000c08087223 */ /* 0x020fc80000000007 */
[----:B--2---:R-:W-:-:S04]  /*0b20*/  FFMA R9, R17, R9, R8 ;  /* 0x0000000911097223 */ /* 0x004fc80000000008 */
[----:B------:R-:W-:-:S04]  /*0b30*/  FFMA R10, R14, R10, R9 ;  /* 0x0000000a0e0a7223 */ /* 0x000fc80000000009 */
[----:B------:R-:W-:-:S07]  /*0b40*/  FFMA R27, R19, R11, R10 ;  /* 0x0000000b131b7223 */ /* 0x000fce000000000a */
.L_x_27:
[----:B------:R-:W-:Y:S05]  /*0b50*/  BSYNC.RECONVERGENT B0 ;  /* 0x0000000000007941 */ /* 0x000fea0003800200 */
.L_x_26:
[----:B------:R-:W-:Y:S06]  /*0b60*/  BAR.SYNC.DEFER_BLOCKING 0x0 ;  /* 0x0000000000007b1d */ /* 0x000fec0000010000 */
[----:B------:R-:W-:Y:S05]  /*0b70*/  @!P0 EXIT ;  /* 0x000000000000894d */ /* 0x000fea0003800000 */
[----:B------:R-:W-:Y:S01]  /*0b80*/  STG.E desc[UR8][R24.64], R27 ;  /* 0x0000001b18007986 */ /* 0x000fe2000c101908 */
[----:B------:R-:W-:Y:S05]  /*0b90*/  EXIT ;  /* 0x000000000000794d */ /* 0x000fea0003800000 */
.L_x_28:
        /* <DEDUP_REMOVED lines=14> */
.L_x_32:


//--------------------- .nv.shared.reserved.0     --------------------------
	.section	.nv.shared.reserved.0,"aw",@nobits
	.weak		__nv_reservedSMEM_offset_0_alias
	.size		__nv_reservedSMEM_offset_0_alias, 0, 64
	.other		__nv_reservedSMEM_offset_0_alias,@"STO_CUDA_RESERVED_SHARED STV_DEFAULT"
__nv_reservedSMEM_offset_0_alias:
	.zero		0
	.zero		64


//--------------------- .nv.shared._Z7mysgemmiiiPKfS0_Pf --------------------------
	.section	.nv.shared._Z7mysgemmiiiPKfS0_Pf,"aw",@nobits
	.sectionflags	@""
	.align	4
.nv.shared._Z7mysgemmiiiPKfS0_Pf:
	.zero		1536


//--------------------- .nv.constant0._Z16back_prop_kernelPKfPfS1_S1_i --------------------------
	.section	.nv.constant0._Z16back_prop_kernelPKfPfS1_S1_i,"a",@progbits
	.sectionflags	@""
	.align	4
.nv.constant0._Z16back_prop_kernelPKfPfS1_S1_i:
	.zero		932


//--------------------- .nv.constant0._Z14sigmoid_kernelPKfPfi --------------------------
	.section	.nv.constant0._Z14sigmoid_kernelPKfPfi,"a",@progbits
	.sectionflags	@""
	.align	4
.nv.constant0._Z14sigmoid_kernelPKfPfi:
	.zero		916


//--------------------- .nv.constant0._Z7mysgemmiiiPKfS0_Pf --------------------------
	.section	.nv.constant0._Z7mysgemmiiiPKfS0_Pf,"a",@progbits
	.sectionflags	@""
	.align	4
.nv.constant0._Z7mysgemmiiiPKfS0_Pf:
	.zero		936


//--------------------- SYMBOLS --------------------------

	.type		.nv.reservedSmem.offset0,@object
	.size		.nv.reservedSmem.offset0,0x4
	.type		.nv.reservedSmem.cap,@object
	.size		.nv.reservedSmem.cap,0x4
